//
// Generated by NVIDIA NVVM Compiler
//
// Compiler Build ID: CL-36424714
// Cuda compilation tools, release 13.0, V13.0.88
// Based on NVVM 20.0.0
//

.version 9.0
.target sm_100
.address_size 64

	// .globl	trima_batch_f32
// _ZZ21trima_batch_f32_tiledE6pstate has been demoted
.extern .shared .align 16 .b8 weights[];
.extern .shared .align 16 .b8 smem[];
.extern .shared .align 16 .b8 shared_weights[];

.visible .entry trima_batch_f32(
	.param .u64 .ptr .align 1 trima_batch_f32_param_0,
	.param .u64 .ptr .align 1 trima_batch_f32_param_1,
	.param .u64 .ptr .align 1 trima_batch_f32_param_2,
	.param .u32 trima_batch_f32_param_3,
	.param .u32 trima_batch_f32_param_4,
	.param .u32 trima_batch_f32_param_5,
	.param .u64 .ptr .align 1 trima_batch_f32_param_6
)
{
	.reg .pred 	%p<17>;
	.reg .b32 	%r<56>;
	.reg .b32 	%f<38>;
	.reg .b64 	%rd<20>;

	ld.param.u64 	%rd8, [trima_batch_f32_param_0];
	ld.param.u64 	%rd5, [trima_batch_f32_param_1];
	ld.param.u64 	%rd6, [trima_batch_f32_param_2];
	ld.param.u32 	%r28, [trima_batch_f32_param_3];
	ld.param.u32 	%r30, [trima_batch_f32_param_4];
	ld.param.u32 	%r29, [trima_batch_f32_param_5];
	ld.param.u64 	%rd7, [trima_batch_f32_param_6];
	cvta.to.global.u64 	%rd1, %rd8;
	mov.u32 	%r1, %ctaid.y;
	setp.ge.s32 	%p1, %r1, %r30;
	@%p1 bra 	$L__BB0_16;
	cvta.to.global.u64 	%rd9, %rd5;
	mul.wide.u32 	%rd10, %r1, 4;
	add.s64 	%rd11, %rd9, %rd10;
	ld.global.nc.u32 	%r2, [%rd11];
	setp.lt.s32 	%p2, %r2, 1;
	setp.gt.s32 	%p3, %r2, %r29;
	or.pred  	%p4, %p2, %p3;
	@%p4 bra 	$L__BB0_16;
	cvta.to.global.u64 	%rd12, %rd6;
	add.s64 	%rd14, %rd12, %rd10;
	ld.global.nc.u32 	%r3, [%rd14];
	add.s32 	%r31, %r2, 1;
	shr.u32 	%r4, %r31, 1;
	sub.s32 	%r5, %r2, %r4;
	mov.u32 	%r6, %tid.x;
	setp.ge.u32 	%p5, %r6, %r2;
	@%p5 bra 	$L__BB0_5;
	mov.u32 	%r7, %ntid.x;
	mad.lo.s32 	%r32, %r4, %r5, %r4;
	cvt.rn.f32.s32 	%f10, %r32;
	rcp.rn.f32 	%f1, %f10;
	mov.u32 	%r50, %r6;
$L__BB0_4:
	setp.lt.s32 	%p6, %r50, %r4;
	add.s32 	%r33, %r50, 1;
	setp.gt.s32 	%p7, %r50, %r5;
	sub.s32 	%r34, %r2, %r50;
	selp.b32 	%r35, %r34, %r4, %p7;
	selp.b32 	%r36, %r33, %r35, %p6;
	max.s32 	%r37, %r36, 0;
	cvt.rn.f32.u32 	%f11, %r37;
	mul.f32 	%f12, %f1, %f11;
	shl.b32 	%r38, %r50, 2;
	mov.u32 	%r39, weights;
	add.s32 	%r40, %r39, %r38;
	st.shared.f32 	[%r40], %f12;
	add.s32 	%r50, %r50, %r7;
	setp.lt.s32 	%p8, %r50, %r2;
	@%p8 bra 	$L__BB0_4;
$L__BB0_5:
	bar.sync 	0;
	mov.u32 	%r41, %ctaid.x;
	mov.u32 	%r10, %ntid.x;
	mad.lo.s32 	%r51, %r41, %r10, %r6;
	setp.ge.s32 	%p9, %r51, %r28;
	@%p9 bra 	$L__BB0_16;
	and.b32  	%r12, %r2, 3;
	and.b32  	%r13, %r2, 2147483644;
	neg.s32 	%r14, %r13;
	add.s64 	%rd2, %rd1, 8;
	cvta.to.global.u64 	%rd3, %rd7;
	mov.u32 	%r42, %nctaid.x;
	mul.lo.s32 	%r15, %r10, %r42;
	mul.lo.s32 	%r16, %r28, %r1;
$L__BB0_7:
	setp.lt.s32 	%p10, %r51, %r3;
	mov.f32 	%f37, 0f7FC00000;
	@%p10 bra 	$L__BB0_15;
	setp.lt.u32 	%p11, %r2, 4;
	sub.s32 	%r44, %r51, %r2;
	add.s32 	%r18, %r44, 1;
	mov.f32 	%f37, 0f00000000;
	mov.b32 	%r55, 0;
	@%p11 bra 	$L__BB0_11;
	mov.f32 	%f37, 0f00000000;
	mov.u32 	%r53, weights;
	mov.u32 	%r52, %r18;
	mov.u32 	%r54, %r14;
$L__BB0_10:
	.pragma "nounroll";
	mul.wide.s32 	%rd15, %r52, 4;
	add.s64 	%rd16, %rd2, %rd15;
	ld.global.nc.f32 	%f17, [%rd16+-8];
	ld.shared.v4.f32 	{%f18, %f19, %f20, %f21}, [%r53];
	fma.rn.f32 	%f22, %f17, %f18, %f37;
	ld.global.nc.f32 	%f23, [%rd16+-4];
	fma.rn.f32 	%f24, %f23, %f19, %f22;
	ld.global.nc.f32 	%f25, [%rd16];
	fma.rn.f32 	%f26, %f25, %f20, %f24;
	ld.global.nc.f32 	%f27, [%rd16+4];
	fma.rn.f32 	%f37, %f27, %f21, %f26;
	add.s32 	%r54, %r54, 4;
	add.s32 	%r53, %r53, 16;
	add.s32 	%r52, %r52, 4;
	setp.ne.s32 	%p12, %r54, 0;
	mov.u32 	%r55, %r13;
	@%p12 bra 	$L__BB0_10;
$L__BB0_11:
	setp.eq.s32 	%p13, %r12, 0;
	@%p13 bra 	$L__BB0_15;
	setp.eq.s32 	%p14, %r12, 1;
	add.s32 	%r46, %r18, %r55;
	mul.wide.s32 	%rd17, %r46, 4;
	add.s64 	%rd4, %rd1, %rd17;
	ld.global.nc.f32 	%f28, [%rd4];
	shl.b32 	%r47, %r55, 2;
	mov.u32 	%r48, weights;
	add.s32 	%r26, %r48, %r47;
	ld.shared.f32 	%f29, [%r26];
	fma.rn.f32 	%f37, %f28, %f29, %f37;
	@%p14 bra 	$L__BB0_15;
	setp.eq.s32 	%p15, %r12, 2;
	ld.global.nc.f32 	%f30, [%rd4+4];
	ld.shared.f32 	%f31, [%r26+4];
	fma.rn.f32 	%f37, %f30, %f31, %f37;
	@%p15 bra 	$L__BB0_15;
	ld.global.nc.f32 	%f32, [%rd4+8];
	ld.shared.f32 	%f33, [%r26+8];
	fma.rn.f32 	%f37, %f32, %f33, %f37;
$L__BB0_15:
	add.s32 	%r49, %r51, %r16;
	mul.wide.s32 	%rd18, %r49, 4;
	add.s64 	%rd19, %rd3, %rd18;
	st.global.f32 	[%rd19], %f37;
	add.s32 	%r51, %r51, %r15;
	setp.lt.s32 	%p16, %r51, %r28;
	@%p16 bra 	$L__BB0_7;
$L__BB0_16:
	ret;

}
	// .globl	trima_batch_f32_tiled
.visible .entry trima_batch_f32_tiled(
	.param .u64 .ptr .align 1 trima_batch_f32_tiled_param_0,
	.param .u64 .ptr .align 1 trima_batch_f32_tiled_param_1,
	.param .u64 .ptr .align 1 trima_batch_f32_tiled_param_2,
	.param .u32 trima_batch_f32_tiled_param_3,
	.param .u32 trima_batch_f32_tiled_param_4,
	.param .u32 trima_batch_f32_tiled_param_5,
	.param .u64 .ptr .align 1 trima_batch_f32_tiled_param_6
)
{
	.reg .pred 	%p<31>;
	.reg .b32 	%r<134>;
	.reg .b32 	%f<34>;
	.reg .b64 	%rd<50>;
	// demoted variable
	.shared .align 8 .b8 _ZZ21trima_batch_f32_tiledE6pstate[24];
	ld.param.u64 	%rd7, [trima_batch_f32_tiled_param_0];
	ld.param.u64 	%rd8, [trima_batch_f32_tiled_param_1];
	ld.param.u64 	%rd9, [trima_batch_f32_tiled_param_2];
	ld.param.u32 	%r44, [trima_batch_f32_tiled_param_3];
	ld.param.u32 	%r46, [trima_batch_f32_tiled_param_4];
	ld.param.u32 	%r45, [trima_batch_f32_tiled_param_5];
	ld.param.u64 	%rd10, [trima_batch_f32_tiled_param_6];
	cvta.to.global.u64 	%rd1, %rd10;
	mov.u32 	%r1, %ctaid.y;
	setp.ge.s32 	%p1, %r1, %r46;
	@%p1 bra 	$L__BB1_43;
	cvta.to.global.u64 	%rd11, %rd8;
	mul.wide.u32 	%rd12, %r1, 4;
	add.s64 	%rd13, %rd11, %rd12;
	ld.global.nc.u32 	%r2, [%rd13];
	setp.lt.s32 	%p2, %r2, 1;
	setp.gt.s32 	%p3, %r2, %r45;
	or.pred  	%p4, %p2, %p3;
	@%p4 bra 	$L__BB1_43;
	cvta.to.global.u64 	%rd14, %rd9;
	add.s64 	%rd16, %rd14, %rd12;
	ld.global.nc.u32 	%r3, [%rd16];
	add.s32 	%r47, %r2, 1;
	shr.u32 	%r4, %r47, 1;
	sub.s32 	%r5, %r2, %r4;
	mov.u32 	%r6, %tid.x;
	setp.ge.u32 	%p5, %r6, %r2;
	@%p5 bra 	$L__BB1_5;
	mov.u32 	%r7, %ntid.x;
	mad.lo.s32 	%r48, %r4, %r5, %r4;
	cvt.rn.f32.s32 	%f9, %r48;
	rcp.rn.f32 	%f1, %f9;
	mov.u32 	%r124, %r6;
$L__BB1_4:
	setp.lt.s32 	%p6, %r124, %r4;
	add.s32 	%r49, %r124, 1;
	setp.gt.s32 	%p7, %r124, %r5;
	sub.s32 	%r50, %r2, %r124;
	selp.b32 	%r51, %r50, %r4, %p7;
	selp.b32 	%r52, %r49, %r51, %p6;
	max.s32 	%r53, %r52, 0;
	cvt.rn.f32.u32 	%f10, %r53;
	mul.f32 	%f11, %f1, %f10;
	shl.b32 	%r54, %r124, 2;
	mov.u32 	%r55, smem;
	add.s32 	%r56, %r55, %r54;
	st.shared.f32 	[%r56], %f11;
	add.s32 	%r124, %r124, %r7;
	setp.lt.s32 	%p8, %r124, %r2;
	@%p8 bra 	$L__BB1_4;
$L__BB1_5:
	bar.sync 	0;
	mov.u32 	%r10, %ntid.x;
	mov.u32 	%r57, %ctaid.x;
	mul.lo.s32 	%r11, %r57, %r10;
	setp.ge.s32 	%p9, %r11, %r44;
	@%p9 bra 	$L__BB1_43;
	add.s32 	%r58, %r11, %r10;
	min.s32 	%r12, %r58, %r44;
	sub.s32 	%r59, %r11, %r2;
	max.s32 	%r13, %r59, -1;
	not.b32 	%r60, %r13;
	add.s32 	%r14, %r12, %r60;
	mov.u32 	%r61, %ntid.y;
	mul.lo.s32 	%r15, %r10, %r61;
	mov.u32 	%r62, %tid.y;
	mov.u32 	%r63, %tid.z;
	mad.lo.s32 	%r64, %r63, %r61, %r62;
	mul.lo.s32 	%r65, %r64, %r10;
	or.b32  	%r16, %r65, %r6;
	setp.ne.s32 	%p10, %r16, 0;
	@%p10 bra 	$L__BB1_8;
	mov.u32 	%r71, %ntid.z;
	mul.lo.s32 	%r70, %r15, %r71;
	mov.u32 	%r68, _ZZ21trima_batch_f32_tiledE6pstate;
	add.s32 	%r66, %r68, 8;
	// begin inline asm
	mbarrier.init.shared.b64 [%r66], %r70;
	// end inline asm
	// begin inline asm
	mbarrier.init.shared.b64 [%r68], %r70;
	// end inline asm
	cvt.u64.u32 	%rd18, %r68;
	cvta.shared.u64 	%rd19, %rd18;
	add.s64 	%rd17, %rd19, 16;
	// begin inline asm
	st.relaxed.cta.b32 [%rd17],%r70;
	// end inline asm
$L__BB1_8:
	barrier.sync 	0;
	mov.b32 	%r125, 0;
	// begin inline asm
	mov.u64 %rd20, %globaltimer;
	// end inline asm
	mov.u32 	%r76, _ZZ21trima_batch_f32_tiledE6pstate;
	add.s32 	%r74, %r76, 8;
$L__BB1_9:
	mov.b32 	%r75, 1;
	// begin inline asm
	{
	.reg .pred p;
	mbarrier.try_wait.parity.shared.b64 p, [%r74], %r75;
	selp.b32 %r73, 1, 0, p;
	}
	// end inline asm
	setp.ne.s32 	%p11, %r73, 0;
	@%p11 bra 	$L__BB1_16;
	setp.gt.s32 	%p28, %r125, 15;
	@%p28 bra 	$L__BB1_12;
	add.s32 	%r125, %r125, 1;
	bra.uni 	$L__BB1_9;
$L__BB1_12:
	// begin inline asm
	mov.u64 %rd45, %globaltimer;
	// end inline asm
	sub.s64 	%rd3, %rd45, %rd20;
	setp.lt.s64 	%p29, %rd3, 4000000;
	@%p29 bra 	$L__BB1_14;
	mov.b32 	%r122, 1000000;
	// begin inline asm
	nanosleep.u32 %r122;
	// end inline asm
	bra.uni 	$L__BB1_9;
$L__BB1_14:
	setp.lt.s64 	%p30, %rd3, 40000;
	@%p30 bra 	$L__BB1_9;
	shr.s64 	%rd46, %rd3, 63;
	shr.u64 	%rd47, %rd46, 62;
	add.s64 	%rd48, %rd3, %rd47;
	shr.u64 	%rd49, %rd48, 2;
	cvt.u32.u64 	%r123, %rd49;
	// begin inline asm
	nanosleep.u32 %r123;
	// end inline asm
	bra.uni 	$L__BB1_9;
$L__BB1_16:
	setp.ge.s32 	%p12, %r6, %r14;
	@%p12 bra 	$L__BB1_21;
	cvta.to.global.u64 	%rd4, %rd7;
	cvt.s64.s32 	%rd23, %r13;
	mov.u32 	%r80, smem;
	mov.u32 	%r126, %r6;
$L__BB1_18:
	setp.ne.s32 	%p13, %r16, 0;
	@%p13 bra 	$L__BB1_20;
	cvt.s64.s32 	%rd22, %r126;
	add.s64 	%rd24, %rd22, %rd23;
	add.s32 	%r78, %r126, %r45;
	shl.b32 	%r79, %r78, 2;
	add.s32 	%r77, %r80, %r79;
	shl.b64 	%rd25, %rd24, 2;
	add.s64 	%rd26, %rd4, %rd25;
	add.s64 	%rd21, %rd26, 4;
	// begin inline asm
	cp.async.ca.shared.global [%r77], [%rd21], 4, 4;
	// end inline asm
$L__BB1_20:
	add.s32 	%r126, %r126, %r10;
	setp.lt.s32 	%p14, %r126, %r14;
	@%p14 bra 	$L__BB1_18;
$L__BB1_21:
	// begin inline asm
	cp.async.mbarrier.arrive.shared.b64 [%r76];
	// end inline asm
	mov.b32 	%r83, 1;
	// begin inline asm
	mbarrier.arrive.shared::cta.b64                             %rd27,  [%r76], %r83;    // 2. 
	// end inline asm
	mov.b32 	%r127, 0;
	// begin inline asm
	mov.u64 %rd28, %globaltimer;
	// end inline asm
$L__BB1_22:
	mov.b32 	%r87, 0;
	// begin inline asm
	{
	.reg .pred p;
	mbarrier.try_wait.parity.shared.b64 p, [%r76], %r87;
	selp.b32 %r85, 1, 0, p;
	}
	// end inline asm
	setp.ne.s32 	%p15, %r85, 0;
	@%p15 bra 	$L__BB1_29;
	setp.gt.s32 	%p25, %r127, 15;
	@%p25 bra 	$L__BB1_25;
	add.s32 	%r127, %r127, 1;
	bra.uni 	$L__BB1_22;
$L__BB1_25:
	// begin inline asm
	mov.u64 %rd40, %globaltimer;
	// end inline asm
	sub.s64 	%rd6, %rd40, %rd28;
	setp.lt.s64 	%p26, %rd6, 4000000;
	@%p26 bra 	$L__BB1_27;
	mov.b32 	%r120, 1000000;
	// begin inline asm
	nanosleep.u32 %r120;
	// end inline asm
	bra.uni 	$L__BB1_22;
$L__BB1_27:
	setp.lt.s64 	%p27, %rd6, 40000;
	@%p27 bra 	$L__BB1_22;
	shr.s64 	%rd41, %rd6, 63;
	shr.u64 	%rd42, %rd41, 62;
	add.s64 	%rd43, %rd6, %rd42;
	shr.u64 	%rd44, %rd43, 2;
	cvt.u32.u64 	%r121, %rd44;
	// begin inline asm
	nanosleep.u32 %r121;
	// end inline asm
	bra.uni 	$L__BB1_22;
$L__BB1_29:
	bar.sync 	0;
	mov.b32 	%r89, 1;
	// begin inline asm
	mbarrier.arrive.shared::cta.b64                             %rd29,  [%r74], %r89;    // 2. 
	// end inline asm
	add.s32 	%r23, %r11, %r6;
	setp.ge.s32 	%p16, %r23, %r12;
	@%p16 bra 	$L__BB1_40;
	mad.lo.s32 	%r24, %r44, %r1, %r23;
	setp.ge.s32 	%p17, %r23, %r3;
	@%p17 bra 	$L__BB1_32;
	mul.wide.s32 	%rd32, %r24, 4;
	add.s64 	%rd33, %rd1, %rd32;
	mov.b32 	%r108, 2143289344;
	st.global.u32 	[%rd33], %r108;
	bra.uni 	$L__BB1_40;
$L__BB1_32:
	setp.lt.s32 	%p18, %r2, 1;
	mov.f32 	%f33, 0f00000000;
	@%p18 bra 	$L__BB1_39;
	and.b32  	%r25, %r2, 3;
	setp.lt.u32 	%p19, %r2, 4;
	mov.f32 	%f33, 0f00000000;
	mov.b32 	%r130, 0;
	@%p19 bra 	$L__BB1_36;
	and.b32  	%r130, %r2, 2147483644;
	neg.s32 	%r128, %r130;
	add.s32 	%r93, %r6, %r45;
	add.s32 	%r94, %r93, %r11;
	shl.b32 	%r95, %r94, 2;
	add.s32 	%r96, %r2, %r13;
	shl.b32 	%r97, %r96, 2;
	sub.s32 	%r28, %r95, %r97;
	mov.f32 	%f33, 0f00000000;
	mov.u32 	%r129, smem;
$L__BB1_35:
	.pragma "nounroll";
	add.s32 	%r98, %r129, %r28;
	ld.shared.f32 	%f16, [%r98];
	ld.shared.v4.f32 	{%f17, %f18, %f19, %f20}, [%r129];
	fma.rn.f32 	%f21, %f16, %f17, %f33;
	ld.shared.f32 	%f22, [%r98+4];
	fma.rn.f32 	%f23, %f22, %f18, %f21;
	ld.shared.f32 	%f24, [%r98+8];
	fma.rn.f32 	%f25, %f24, %f19, %f23;
	ld.shared.f32 	%f26, [%r98+12];
	fma.rn.f32 	%f33, %f26, %f20, %f25;
	add.s32 	%r129, %r129, 16;
	add.s32 	%r128, %r128, 4;
	setp.ne.s32 	%p20, %r128, 0;
	@%p20 bra 	$L__BB1_35;
$L__BB1_36:
	setp.eq.s32 	%p21, %r25, 0;
	@%p21 bra 	$L__BB1_39;
	add.s32 	%r99, %r6, %r130;
	add.s32 	%r100, %r99, %r45;
	add.s32 	%r101, %r100, %r11;
	shl.b32 	%r102, %r101, 2;
	add.s32 	%r103, %r2, %r13;
	shl.b32 	%r104, %r103, 2;
	sub.s32 	%r105, %r102, %r104;
	mov.u32 	%r106, smem;
	add.s32 	%r133, %r106, %r105;
	shl.b32 	%r107, %r130, 2;
	add.s32 	%r132, %r106, %r107;
	neg.s32 	%r131, %r25;
$L__BB1_38:
	.pragma "nounroll";
	ld.shared.f32 	%f27, [%r133];
	ld.shared.f32 	%f28, [%r132];
	fma.rn.f32 	%f33, %f27, %f28, %f33;
	add.s32 	%r133, %r133, 4;
	add.s32 	%r132, %r132, 4;
	add.s32 	%r131, %r131, 1;
	setp.ne.s32 	%p22, %r131, 0;
	@%p22 bra 	$L__BB1_38;
$L__BB1_39:
	mul.wide.s32 	%rd30, %r24, 4;
	add.s64 	%rd31, %rd1, %rd30;
	st.global.f32 	[%rd31], %f33;
$L__BB1_40:
	// begin inline asm
	activemask.b32 %r109;
	// end inline asm
	cvt.u64.u32 	%rd34, %r76;
	cvta.shared.u64 	%rd35, %rd34;
	add.s64 	%rd36, %rd35, 16;
	match.any.sync.b64 	%r43, %rd36, %r109;
	brev.b32 	%r112, %r43;
	bfind.shiftamt.u32 	%r113, %r112;
	// begin inline asm
	mov.u32 %r110, %laneid;
	// end inline asm
	setp.ne.s32 	%p23, %r110, %r113;
	@%p23 bra 	$L__BB1_43;
	popc.b32 	%r116, %r43;
	neg.s32 	%r115, %r116;
	// begin inline asm
	fence.sc.cta;
	// end inline asm
	cvta.shared.u64 	%rd39, %rd34;
	add.s64 	%rd37, %rd39, 16;
	// begin inline asm
	atom.add.acquire.cta.u32 %r114,[%rd37],%r115;
	// end inline asm
	setp.ne.s32 	%p24, %r114, %r116;
	@%p24 bra 	$L__BB1_43;
	// begin inline asm
	mbarrier.inval.shared.b64 [%r76];
	// end inline asm
	// begin inline asm
	mbarrier.inval.shared.b64 [%r74];
	// end inline asm
$L__BB1_43:
	ret;

}
	// .globl	trima_multi_series_one_param_f32
.visible .entry trima_multi_series_one_param_f32(
	.param .u64 .ptr .align 1 trima_multi_series_one_param_f32_param_0,
	.param .u64 .ptr .align 1 trima_multi_series_one_param_f32_param_1,
	.param .u32 trima_multi_series_one_param_f32_param_2,
	.param .u32 trima_multi_series_one_param_f32_param_3,
	.param .u32 trima_multi_series_one_param_f32_param_4,
	.param .u64 .ptr .align 1 trima_multi_series_one_param_f32_param_5,
	.param .u64 .ptr .align 1 trima_multi_series_one_param_f32_param_6
)
{
	.reg .pred 	%p<15>;
	.reg .b32 	%r<57>;
	.reg .b32 	%f<34>;
	.reg .b64 	%rd<32>;

	ld.param.u64 	%rd9, [trima_multi_series_one_param_f32_param_0];
	ld.param.u64 	%rd7, [trima_multi_series_one_param_f32_param_1];
	ld.param.u32 	%r29, [trima_multi_series_one_param_f32_param_2];
	ld.param.u32 	%r30, [trima_multi_series_one_param_f32_param_3];
	ld.param.u32 	%r31, [trima_multi_series_one_param_f32_param_4];
	ld.param.u64 	%rd8, [trima_multi_series_one_param_f32_param_5];
	ld.param.u64 	%rd10, [trima_multi_series_one_param_f32_param_6];
	cvta.to.global.u64 	%rd1, %rd9;
	cvta.to.global.u64 	%rd2, %rd10;
	mov.u32 	%r1, %tid.x;
	setp.ge.s32 	%p1, %r1, %r29;
	@%p1 bra 	$L__BB2_3;
	mov.u32 	%r2, %ntid.x;
	cvta.to.global.u64 	%rd3, %rd7;
	mov.u32 	%r33, shared_weights;
	mov.u32 	%r50, %r1;
$L__BB2_2:
	mul.wide.s32 	%rd11, %r50, 4;
	add.s64 	%rd12, %rd3, %rd11;
	ld.global.nc.f32 	%f9, [%rd12];
	shl.b32 	%r32, %r50, 2;
	add.s32 	%r34, %r33, %r32;
	st.shared.f32 	[%r34], %f9;
	add.s32 	%r50, %r50, %r2;
	setp.lt.s32 	%p2, %r50, %r29;
	@%p2 bra 	$L__BB2_2;
$L__BB2_3:
	bar.sync 	0;
	mov.u32 	%r5, %ctaid.y;
	setp.ge.s32 	%p3, %r5, %r30;
	@%p3 bra 	$L__BB2_22;
	mov.u32 	%r35, %ctaid.x;
	mov.u32 	%r36, %ntid.x;
	mad.lo.s32 	%r51, %r35, %r36, %r1;
	mov.u32 	%r37, %nctaid.x;
	mul.lo.s32 	%r7, %r37, %r36;
	cvta.to.global.u64 	%rd13, %rd8;
	mul.wide.u32 	%rd14, %r5, 4;
	add.s64 	%rd15, %rd13, %rd14;
	ld.global.nc.u32 	%r38, [%rd15];
	add.s32 	%r39, %r29, %r38;
	add.s32 	%r8, %r39, -1;
	setp.ge.s32 	%p4, %r51, %r31;
	@%p4 bra 	$L__BB2_22;
	setp.gt.s32 	%p5, %r29, 0;
	@%p5 bra 	$L__BB2_6;
	bra.uni 	$L__BB2_18;
$L__BB2_6:
	and.b32  	%r9, %r29, 3;
	and.b32  	%r10, %r29, 2147483644;
	neg.s32 	%r11, %r10;
	shl.b32 	%r12, %r30, 2;
	mul.wide.s32 	%rd5, %r30, 4;
$L__BB2_7:
	mad.lo.s32 	%r14, %r51, %r30, %r5;
	setp.lt.s32 	%p8, %r51, %r8;
	@%p8 bra 	$L__BB2_8;
	bra.uni 	$L__BB2_10;
$L__BB2_8:
	mul.wide.s32 	%rd30, %r14, 4;
	add.s64 	%rd31, %rd2, %rd30;
	mov.b32 	%r49, 2143289344;
	st.global.u32 	[%rd31], %r49;
$L__BB2_9:
	add.s32 	%r51, %r51, %r7;
	setp.lt.s32 	%p14, %r51, %r31;
	@%p14 bra 	$L__BB2_7;
	bra.uni 	$L__BB2_22;
$L__BB2_10:
	setp.lt.u32 	%p9, %r29, 4;
	sub.s32 	%r43, %r51, %r29;
	add.s32 	%r22, %r43, 1;
	mov.f32 	%f33, 0f00000000;
	mov.b32 	%r55, 0;
	@%p9 bra 	$L__BB2_13;
	mad.lo.s32 	%r52, %r30, %r22, %r5;
	mov.f32 	%f33, 0f00000000;
	mov.u32 	%r53, shared_weights;
	mov.u32 	%r54, %r11;
$L__BB2_12:
	.pragma "nounroll";
	mul.wide.s32 	%rd20, %r52, 4;
	add.s64 	%rd21, %rd1, %rd20;
	ld.global.nc.f32 	%f13, [%rd21];
	ld.shared.v4.f32 	{%f14, %f15, %f16, %f17}, [%r53];
	fma.rn.f32 	%f18, %f13, %f14, %f33;
	add.s64 	%rd23, %rd21, %rd5;
	ld.global.nc.f32 	%f19, [%rd23];
	fma.rn.f32 	%f20, %f19, %f15, %f18;
	add.s64 	%rd24, %rd23, %rd5;
	ld.global.nc.f32 	%f21, [%rd24];
	fma.rn.f32 	%f22, %f21, %f16, %f20;
	add.s64 	%rd25, %rd24, %rd5;
	ld.global.nc.f32 	%f23, [%rd25];
	fma.rn.f32 	%f33, %f23, %f17, %f22;
	add.s32 	%r54, %r54, 4;
	add.s32 	%r53, %r53, 16;
	add.s32 	%r52, %r52, %r12;
	setp.eq.s32 	%p10, %r54, 0;
	mov.u32 	%r55, %r10;
	@%p10 bra 	$L__BB2_13;
	bra.uni 	$L__BB2_12;
$L__BB2_13:
	setp.eq.s32 	%p11, %r9, 0;
	@%p11 bra 	$L__BB2_17;
	setp.eq.s32 	%p12, %r9, 1;
	add.s32 	%r45, %r22, %r55;
	mad.lo.s32 	%r46, %r45, %r30, %r5;
	mul.wide.s32 	%rd26, %r46, 4;
	add.s64 	%rd4, %rd1, %rd26;
	ld.global.nc.f32 	%f24, [%rd4];
	shl.b32 	%r47, %r55, 2;
	mov.u32 	%r48, shared_weights;
	add.s32 	%r25, %r48, %r47;
	ld.shared.f32 	%f25, [%r25];
	fma.rn.f32 	%f33, %f24, %f25, %f33;
	@%p12 bra 	$L__BB2_17;
	setp.eq.s32 	%p13, %r9, 2;
	add.s64 	%rd6, %rd4, %rd5;
	ld.global.nc.f32 	%f26, [%rd6];
	ld.shared.f32 	%f27, [%r25+4];
	fma.rn.f32 	%f33, %f26, %f27, %f33;
	@%p13 bra 	$L__BB2_17;
	add.s64 	%rd27, %rd6, %rd5;
	ld.global.nc.f32 	%f28, [%rd27];
	ld.shared.f32 	%f29, [%r25+8];
	fma.rn.f32 	%f33, %f28, %f29, %f33;
$L__BB2_17:
	mul.wide.s32 	%rd28, %r14, 4;
	add.s64 	%rd29, %rd2, %rd28;
	st.global.f32 	[%rd29], %f33;
	bra.uni 	$L__BB2_9;
$L__BB2_18:
	mad.lo.s32 	%r27, %r51, %r30, %r5;
	setp.ge.s32 	%p6, %r51, %r8;
	@%p6 bra 	$L__BB2_20;
	mul.wide.s32 	%rd18, %r27, 4;
	add.s64 	%rd19, %rd2, %rd18;
	mov.b32 	%r41, 2143289344;
	st.global.u32 	[%rd19], %r41;
	bra.uni 	$L__BB2_21;
$L__BB2_20:
	mul.wide.s32 	%rd16, %r27, 4;
	add.s64 	%rd17, %rd2, %rd16;
	mov.b32 	%r40, 0;
	st.global.u32 	[%rd17], %r40;
$L__BB2_21:
	add.s32 	%r51, %r51, %r7;
	setp.lt.s32 	%p7, %r51, %r31;
	@%p7 bra 	$L__BB2_18;
$L__BB2_22:
	ret;

}
	// .globl	trima_multi_series_one_param_f32_tm_tiled
.visible .entry trima_multi_series_one_param_f32_tm_tiled(
	.param .u64 .ptr .align 1 trima_multi_series_one_param_f32_tm_tiled_param_0,
	.param .u64 .ptr .align 1 trima_multi_series_one_param_f32_tm_tiled_param_1,
	.param .u32 trima_multi_series_one_param_f32_tm_tiled_param_2,
	.param .u32 trima_multi_series_one_param_f32_tm_tiled_param_3,
	.param .u32 trima_multi_series_one_param_f32_tm_tiled_param_4,
	.param .u64 .ptr .align 1 trima_multi_series_one_param_f32_tm_tiled_param_5,
	.param .u64 .ptr .align 1 trima_multi_series_one_param_f32_tm_tiled_param_6
)
{
	.reg .pred 	%p<42>;
	.reg .b32 	%r<139>;
	.reg .b32 	%f<55>;
	.reg .b64 	%rd<45>;

	ld.param.u64 	%rd6, [trima_multi_series_one_param_f32_tm_tiled_param_0];
	ld.param.u64 	%rd4, [trima_multi_series_one_param_f32_tm_tiled_param_1];
	ld.param.u32 	%r52, [trima_multi_series_one_param_f32_tm_tiled_param_2];
	ld.param.u32 	%r53, [trima_multi_series_one_param_f32_tm_tiled_param_3];
	ld.param.u32 	%r54, [trima_multi_series_one_param_f32_tm_tiled_param_4];
	ld.param.u64 	%rd5, [trima_multi_series_one_param_f32_tm_tiled_param_5];
	ld.param.u64 	%rd7, [trima_multi_series_one_param_f32_tm_tiled_param_6];
	cvta.to.global.u64 	%rd1, %rd6;
	cvta.to.global.u64 	%rd2, %rd7;
	mov.u32 	%r1, %tid.x;
	setp.ge.s32 	%p1, %r1, %r52;
	@%p1 bra 	$L__BB3_3;
	mov.u32 	%r2, %ntid.x;
	cvta.to.global.u64 	%rd3, %rd4;
	mov.u32 	%r56, smem;
	mov.u32 	%r124, %r1;
$L__BB3_2:
	mul.wide.s32 	%rd8, %r124, 4;
	add.s64 	%rd9, %rd3, %rd8;
	ld.global.nc.f32 	%f9, [%rd9];
	shl.b32 	%r55, %r124, 2;
	add.s32 	%r57, %r56, %r55;
	st.shared.f32 	[%r57], %f9;
	add.s32 	%r124, %r124, %r2;
	setp.lt.s32 	%p2, %r124, %r52;
	@%p2 bra 	$L__BB3_2;
$L__BB3_3:
	bar.sync 	0;
	mov.u32 	%r58, %ctaid.x;
	shl.b32 	%r59, %r58, 7;
	add.s32 	%r5, %r59, %r1;
	setp.ge.s32 	%p3, %r5, %r53;
	@%p3 bra 	$L__BB3_35;
	mov.u32 	%r60, %ctaid.y;
	shl.b32 	%r136, %r60, 6;
	setp.ge.s32 	%p4, %r136, %r54;
	@%p4 bra 	$L__BB3_35;
	shl.b32 	%r61, %r52, 2;
	mov.u32 	%r62, smem;
	add.s32 	%r7, %r62, %r61;
	add.s32 	%r63, %r136, 64;
	min.u32 	%r8, %r63, %r54;
	sub.s32 	%r64, %r136, %r52;
	max.s32 	%r9, %r64, -1;
	add.s32 	%r10, %r9, 1;
	sub.s32 	%r11, %r8, %r10;
	setp.lt.s32 	%p5, %r11, 1;
	@%p5 bra 	$L__BB3_12;
	sub.s32 	%r66, %r8, %r9;
	add.s32 	%r67, %r66, -2;
	and.b32  	%r12, %r11, 3;
	setp.lt.u32 	%p6, %r67, 3;
	mov.b32 	%r127, 0;
	@%p6 bra 	$L__BB3_9;
	and.b32  	%r127, %r11, 2147483644;
	mov.b32 	%r125, 0;
	mul.wide.s32 	%rd12, %r53, 4;
$L__BB3_8:
	add.s32 	%r69, %r125, %r10;
	mad.lo.s32 	%r70, %r69, %r53, %r5;
	mul.wide.s32 	%rd10, %r70, 4;
	add.s64 	%rd11, %rd1, %rd10;
	ld.global.nc.f32 	%f10, [%rd11];
	shl.b32 	%r71, %r125, 7;
	add.s32 	%r72, %r71, %r1;
	shl.b32 	%r73, %r72, 2;
	add.s32 	%r74, %r7, %r73;
	st.shared.f32 	[%r74], %f10;
	add.s64 	%rd13, %rd11, %rd12;
	ld.global.nc.f32 	%f11, [%rd13];
	st.shared.f32 	[%r74+512], %f11;
	add.s64 	%rd14, %rd13, %rd12;
	ld.global.nc.f32 	%f12, [%rd14];
	st.shared.f32 	[%r74+1024], %f12;
	add.s64 	%rd15, %rd14, %rd12;
	ld.global.nc.f32 	%f13, [%rd15];
	st.shared.f32 	[%r74+1536], %f13;
	add.s32 	%r125, %r125, 4;
	setp.ne.s32 	%p7, %r125, %r127;
	@%p7 bra 	$L__BB3_8;
$L__BB3_9:
	setp.eq.s32 	%p8, %r12, 0;
	@%p8 bra 	$L__BB3_12;
	mov.b32 	%r128, 0;
$L__BB3_11:
	.pragma "nounroll";
	add.s32 	%r76, %r127, %r10;
	mad.lo.s32 	%r77, %r76, %r53, %r5;
	mul.wide.s32 	%rd16, %r77, 4;
	add.s64 	%rd17, %rd1, %rd16;
	ld.global.nc.f32 	%f14, [%rd17];
	shl.b32 	%r78, %r127, 7;
	add.s32 	%r79, %r78, %r1;
	shl.b32 	%r80, %r79, 2;
	add.s32 	%r81, %r7, %r80;
	st.shared.f32 	[%r81], %f14;
	add.s32 	%r127, %r127, 1;
	add.s32 	%r128, %r128, 1;
	setp.ne.s32 	%p9, %r128, %r12;
	@%p9 bra 	$L__BB3_11;
$L__BB3_12:
	bar.sync 	0;
	cvta.to.global.u64 	%rd18, %rd5;
	mul.wide.s32 	%rd19, %r5, 4;
	add.s64 	%rd20, %rd18, %rd19;
	ld.global.nc.u32 	%r82, [%rd20];
	add.s32 	%r83, %r52, %r82;
	add.s32 	%r21, %r83, -1;
	setp.le.u32 	%p10, %r54, %r136;
	@%p10 bra 	$L__BB3_35;
	setp.lt.s32 	%p11, %r52, 1;
	@%p11 bra 	$L__BB3_24;
	and.b32  	%r22, %r52, 3;
	and.b32  	%r23, %r52, 2147483644;
	neg.s32 	%r24, %r23;
	shl.b32 	%r104, %r1, 2;
	mul.lo.s32 	%r105, %r52, 508;
	sub.s32 	%r106, %r104, %r105;
	shl.b32 	%r107, %r9, 9;
	sub.s32 	%r108, %r106, %r107;
	add.s32 	%r110, %r108, %r62;
	add.s32 	%r25, %r110, 1024;
	not.b32 	%r111, %r9;
	sub.s32 	%r112, %r111, %r52;
	add.s32 	%r26, %r112, 1;
$L__BB3_15:
	setp.lt.s32 	%p35, %r136, %r21;
	mov.f32 	%f52, 0f7FC00000;
	@%p35 bra 	$L__BB3_16;
	bra.uni 	$L__BB3_17;
$L__BB3_16:
	mad.lo.s32 	%r123, %r136, %r53, %r5;
	mul.wide.s32 	%rd43, %r123, 4;
	add.s64 	%rd44, %rd2, %rd43;
	st.global.f32 	[%rd44], %f52;
	add.s32 	%r136, %r136, 1;
	setp.lt.u32 	%p41, %r136, %r8;
	@%p41 bra 	$L__BB3_15;
	bra.uni 	$L__BB3_35;
$L__BB3_17:
	setp.lt.u32 	%p36, %r52, 4;
	mov.f32 	%f52, 0f00000000;
	mov.b32 	%r133, 0;
	@%p36 bra 	$L__BB3_20;
	shl.b32 	%r115, %r136, 9;
	add.s32 	%r130, %r25, %r115;
	mov.f32 	%f52, 0f00000000;
	mov.u32 	%r131, %r62;
	mov.u32 	%r132, %r24;
$L__BB3_19:
	.pragma "nounroll";
	ld.shared.f32 	%f34, [%r130+-1024];
	ld.shared.v4.f32 	{%f35, %f36, %f37, %f38}, [%r131];
	fma.rn.f32 	%f39, %f34, %f35, %f52;
	ld.shared.f32 	%f40, [%r130+-512];
	fma.rn.f32 	%f41, %f40, %f36, %f39;
	ld.shared.f32 	%f42, [%r130];
	fma.rn.f32 	%f43, %f42, %f37, %f41;
	ld.shared.f32 	%f44, [%r130+512];
	fma.rn.f32 	%f52, %f44, %f38, %f43;
	add.s32 	%r132, %r132, 4;
	add.s32 	%r131, %r131, 16;
	add.s32 	%r130, %r130, 2048;
	setp.eq.s32 	%p37, %r132, 0;
	mov.u32 	%r133, %r23;
	@%p37 bra 	$L__BB3_20;
	bra.uni 	$L__BB3_19;
$L__BB3_20:
	setp.eq.s32 	%p38, %r22, 0;
	@%p38 bra 	$L__BB3_16;
	setp.eq.s32 	%p39, %r22, 1;
	add.s32 	%r116, %r26, %r136;
	add.s32 	%r117, %r116, %r133;
	shl.b32 	%r118, %r117, 7;
	add.s32 	%r119, %r118, %r1;
	shl.b32 	%r120, %r119, 2;
	add.s32 	%r37, %r7, %r120;
	ld.shared.f32 	%f45, [%r37];
	shl.b32 	%r121, %r133, 2;
	mov.u32 	%r122, smem;
	add.s32 	%r38, %r122, %r121;
	ld.shared.f32 	%f46, [%r38];
	fma.rn.f32 	%f52, %f45, %f46, %f52;
	@%p39 bra 	$L__BB3_16;
	setp.eq.s32 	%p40, %r22, 2;
	ld.shared.f32 	%f47, [%r37+512];
	ld.shared.f32 	%f48, [%r38+4];
	fma.rn.f32 	%f52, %f47, %f48, %f52;
	@%p40 bra 	$L__BB3_16;
	ld.shared.f32 	%f49, [%r37+1024];
	ld.shared.f32 	%f50, [%r38+8];
	fma.rn.f32 	%f52, %f49, %f50, %f52;
	bra.uni 	$L__BB3_16;
$L__BB3_24:
	add.s32 	%r84, %r136, 1;
	max.u32 	%r39, %r8, %r84;
	and.b32  	%r40, %r39, 7;
	sub.s32 	%r85, %r136, %r39;
	setp.gt.u32 	%p12, %r85, -8;
	@%p12 bra 	$L__BB3_27;
	add.s32 	%r87, %r136, %r40;
	sub.s32 	%r41, %r39, %r87;
	mov.b32 	%r135, 0;
	mul.wide.s32 	%rd23, %r53, 4;
$L__BB3_26:
	.pragma "nounroll";
	mad.lo.s32 	%r88, %r136, %r53, %r5;
	setp.lt.s32 	%p13, %r136, %r21;
	selp.f32 	%f15, 0f7FC00000, 0f00000000, %p13;
	mul.wide.s32 	%rd21, %r88, 4;
	add.s64 	%rd22, %rd2, %rd21;
	st.global.f32 	[%rd22], %f15;
	add.s32 	%r89, %r136, 1;
	setp.lt.s32 	%p14, %r89, %r21;
	selp.f32 	%f16, 0f7FC00000, 0f00000000, %p14;
	add.s64 	%rd24, %rd22, %rd23;
	st.global.f32 	[%rd24], %f16;
	add.s32 	%r90, %r136, 2;
	setp.lt.s32 	%p15, %r90, %r21;
	selp.f32 	%f17, 0f7FC00000, 0f00000000, %p15;
	add.s64 	%rd25, %rd24, %rd23;
	st.global.f32 	[%rd25], %f17;
	add.s32 	%r91, %r136, 3;
	setp.lt.s32 	%p16, %r91, %r21;
	selp.f32 	%f18, 0f7FC00000, 0f00000000, %p16;
	add.s64 	%rd26, %rd25, %rd23;
	st.global.f32 	[%rd26], %f18;
	add.s32 	%r92, %r136, 4;
	setp.lt.s32 	%p17, %r92, %r21;
	selp.f32 	%f19, 0f7FC00000, 0f00000000, %p17;
	add.s64 	%rd27, %rd26, %rd23;
	st.global.f32 	[%rd27], %f19;
	add.s32 	%r93, %r136, 5;
	setp.lt.s32 	%p18, %r93, %r21;
	selp.f32 	%f20, 0f7FC00000, 0f00000000, %p18;
	add.s64 	%rd28, %rd27, %rd23;
	st.global.f32 	[%rd28], %f20;
	add.s32 	%r94, %r136, 6;
	setp.lt.s32 	%p19, %r94, %r21;
	selp.f32 	%f21, 0f7FC00000, 0f00000000, %p19;
	add.s64 	%rd29, %rd28, %rd23;
	st.global.f32 	[%rd29], %f21;
	add.s32 	%r95, %r136, 7;
	setp.lt.s32 	%p20, %r95, %r21;
	selp.f32 	%f22, 0f7FC00000, 0f00000000, %p20;
	add.s64 	%rd30, %rd29, %rd23;
	st.global.f32 	[%rd30], %f22;
	add.s32 	%r136, %r136, 8;
	add.s32 	%r135, %r135, 8;
	setp.ne.s32 	%p21, %r135, %r41;
	@%p21 bra 	$L__BB3_26;
$L__BB3_27:
	setp.eq.s32 	%p22, %r40, 0;
	@%p22 bra 	$L__BB3_35;
	and.b32  	%r47, %r39, 3;
	setp.lt.u32 	%p23, %r40, 4;
	@%p23 bra 	$L__BB3_30;
	mad.lo.s32 	%r96, %r136, %r53, %r5;
	setp.lt.s32 	%p24, %r136, %r21;
	selp.f32 	%f23, 0f7FC00000, 0f00000000, %p24;
	mul.wide.s32 	%rd31, %r96, 4;
	add.s64 	%rd32, %rd2, %rd31;
	st.global.f32 	[%rd32], %f23;
	add.s32 	%r97, %r136, 1;
	setp.lt.s32 	%p25, %r97, %r21;
	selp.f32 	%f24, 0f7FC00000, 0f00000000, %p25;
	mul.wide.s32 	%rd33, %r53, 4;
	add.s64 	%rd34, %rd32, %rd33;
	st.global.f32 	[%rd34], %f24;
	add.s32 	%r98, %r136, 2;
	setp.lt.s32 	%p26, %r98, %r21;
	selp.f32 	%f25, 0f7FC00000, 0f00000000, %p26;
	add.s64 	%rd35, %rd34, %rd33;
	st.global.f32 	[%rd35], %f25;
	add.s32 	%r99, %r136, 3;
	setp.lt.s32 	%p27, %r99, %r21;
	selp.f32 	%f26, 0f7FC00000, 0f00000000, %p27;
	add.s64 	%rd36, %rd35, %rd33;
	st.global.f32 	[%rd36], %f26;
	add.s32 	%r136, %r136, 4;
$L__BB3_30:
	setp.eq.s32 	%p28, %r47, 0;
	@%p28 bra 	$L__BB3_35;
	setp.eq.s32 	%p29, %r47, 1;
	@%p29 bra 	$L__BB3_33;
	mad.lo.s32 	%r100, %r136, %r53, %r5;
	setp.lt.s32 	%p30, %r136, %r21;
	selp.f32 	%f27, 0f7FC00000, 0f00000000, %p30;
	mul.wide.s32 	%rd37, %r100, 4;
	add.s64 	%rd38, %rd2, %rd37;
	st.global.f32 	[%rd38], %f27;
	add.s32 	%r101, %r136, 1;
	setp.lt.s32 	%p31, %r101, %r21;
	selp.f32 	%f28, 0f7FC00000, 0f00000000, %p31;
	mul.wide.s32 	%rd39, %r53, 4;
	add.s64 	%rd40, %rd38, %rd39;
	st.global.f32 	[%rd40], %f28;
	add.s32 	%r136, %r136, 2;
$L__BB3_33:
	and.b32  	%r102, %r39, 1;
	setp.eq.b32 	%p32, %r102, 1;
	not.pred 	%p33, %p32;
	@%p33 bra 	$L__BB3_35;
	mad.lo.s32 	%r103, %r136, %r53, %r5;
	setp.lt.s32 	%p34, %r136, %r21;
	selp.f32 	%f29, 0f7FC00000, 0f00000000, %p34;
	mul.wide.s32 	%rd41, %r103, 4;
	add.s64 	%rd42, %rd2, %rd41;
	st.global.f32 	[%rd42], %f29;
$L__BB3_35:
	ret;

}
	// .globl	sma_from_prefix_exclusive_f32
.visible .entry sma_from_prefix_exclusive_f32(
	.param .u64 .ptr .align 1 sma_from_prefix_exclusive_f32_param_0,
	.param .u32 sma_from_prefix_exclusive_f32_param_1,
	.param .u32 sma_from_prefix_exclusive_f32_param_2,
	.param .u32 sma_from_prefix_exclusive_f32_param_3,
	.param .u64 .ptr .align 1 sma_from_prefix_exclusive_f32_param_4
)
{
	.reg .pred 	%p<3>;
	.reg .b32 	%r<11>;
	.reg .b32 	%f<7>;
	.reg .b64 	%rd<15>;

	ld.param.u64 	%rd2, [sma_from_prefix_exclusive_f32_param_0];
	ld.param.u32 	%r4, [sma_from_prefix_exclusive_f32_param_1];
	ld.param.u32 	%r2, [sma_from_prefix_exclusive_f32_param_2];
	ld.param.u32 	%r3, [sma_from_prefix_exclusive_f32_param_3];
	ld.param.u64 	%rd3, [sma_from_prefix_exclusive_f32_param_4];
	cvta.to.global.u64 	%rd1, %rd3;
	mov.u32 	%r5, %ctaid.x;
	mov.u32 	%r6, %ntid.x;
	mov.u32 	%r7, %tid.x;
	mad.lo.s32 	%r1, %r5, %r6, %r7;
	setp.ge.s32 	%p1, %r1, %r4;
	@%p1 bra 	$L__BB4_4;
	add.s32 	%r8, %r2, %r3;
	add.s32 	%r9, %r8, -1;
	setp.ge.s32 	%p2, %r1, %r9;
	@%p2 bra 	$L__BB4_3;
	mul.wide.s32 	%rd13, %r1, 4;
	add.s64 	%rd14, %rd1, %rd13;
	mov.b32 	%r10, 2143289344;
	st.global.u32 	[%rd14], %r10;
	bra.uni 	$L__BB4_4;
$L__BB4_3:
	cvta.to.global.u64 	%rd4, %rd2;
	cvt.s64.s32 	%rd5, %r1;
	mul.wide.s32 	%rd6, %r1, 4;
	add.s64 	%rd7, %rd4, %rd6;
	ld.global.nc.f32 	%f1, [%rd7+4];
	cvt.s64.s32 	%rd8, %r2;
	sub.s64 	%rd9, %rd5, %rd8;
	shl.b64 	%rd10, %rd9, 2;
	add.s64 	%rd11, %rd4, %rd10;
	ld.global.nc.f32 	%f2, [%rd11+4];
	sub.f32 	%f3, %f1, %f2;
	cvt.rn.f32.s32 	%f4, %r2;
	rcp.rn.f32 	%f5, %f4;
	mul.f32 	%f6, %f5, %f3;
	add.s64 	%rd12, %rd1, %rd6;
	st.global.f32 	[%rd12], %f6;
$L__BB4_4:
	ret;

}
	// .globl	trima_from_prefix_exclusive_f32
.visible .entry trima_from_prefix_exclusive_f32(
	.param .u64 .ptr .align 1 trima_from_prefix_exclusive_f32_param_0,
	.param .u32 trima_from_prefix_exclusive_f32_param_1,
	.param .u32 trima_from_prefix_exclusive_f32_param_2,
	.param .u32 trima_from_prefix_exclusive_f32_param_3,
	.param .u64 .ptr .align 1 trima_from_prefix_exclusive_f32_param_4
)
{
	.reg .pred 	%p<3>;
	.reg .b32 	%r<11>;
	.reg .b32 	%f<7>;
	.reg .b64 	%rd<15>;

	ld.param.u64 	%rd2, [trima_from_prefix_exclusive_f32_param_0];
	ld.param.u32 	%r4, [trima_from_prefix_exclusive_f32_param_1];
	ld.param.u32 	%r2, [trima_from_prefix_exclusive_f32_param_2];
	ld.param.u32 	%r3, [trima_from_prefix_exclusive_f32_param_3];
	ld.param.u64 	%rd3, [trima_from_prefix_exclusive_f32_param_4];
	cvta.to.global.u64 	%rd1, %rd3;
	mov.u32 	%r5, %ctaid.x;
	mov.u32 	%r6, %ntid.x;
	mov.u32 	%r7, %tid.x;
	mad.lo.s32 	%r1, %r5, %r6, %r7;
	setp.ge.s32 	%p1, %r1, %r4;
	@%p1 bra 	$L__BB5_4;
	add.s32 	%r8, %r2, %r3;
	add.s32 	%r9, %r8, -1;
	setp.ge.s32 	%p2, %r1, %r9;
	@%p2 bra 	$L__BB5_3;
	mul.wide.s32 	%rd13, %r1, 4;
	add.s64 	%rd14, %rd1, %rd13;
	mov.b32 	%r10, 2143289344;
	st.global.u32 	[%rd14], %r10;
	bra.uni 	$L__BB5_4;
$L__BB5_3:
	cvta.to.global.u64 	%rd4, %rd2;
	cvt.s64.s32 	%rd5, %r1;
	mul.wide.s32 	%rd6, %r1, 4;
	add.s64 	%rd7, %rd4, %rd6;
	ld.global.nc.f32 	%f1, [%rd7+4];
	cvt.s64.s32 	%rd8, %r2;
	sub.s64 	%rd9, %rd5, %rd8;
	shl.b64 	%rd10, %rd9, 2;
	add.s64 	%rd11, %rd4, %rd10;
	ld.global.nc.f32 	%f2, [%rd11+4];
	sub.f32 	%f3, %f1, %f2;
	cvt.rn.f32.s32 	%f4, %r2;
	rcp.rn.f32 	%f5, %f4;
	mul.f32 	%f6, %f5, %f3;
	add.s64 	%rd12, %rd1, %rd6;
	st.global.f32 	[%rd12], %f6;
$L__BB5_4:
	ret;

}


// ===== COMPILED SASS (sm_100) =====

	.target	sm_100

	.elftype	@"ET_EXEC"


//--------------------- .note.nv.tkinfo           --------------------------
	.section	.note.nv.tkinfo,"",@"SHT_NOTE"
	.sectionflags	@"SHF_NOTE_NV_TKINFO"
	.tkinfo
        /*0018*/ 	.word	0x00000002
        /*0030*/ 	.string	""
        /*0030*/ 	.string	"ptxas"
        /*0030*/ 	.string	"Cuda compilation tools, release 13.0, V13.0.88"
        /*0030*/ 	.string	"Build cuda_13.0.r13.0/compiler.36424714_0"
        /*0030*/ 	.string	"-arch sm_100 -m 64 "



//--------------------- .note.nv.cuinfo           --------------------------
	.section	.note.nv.cuinfo,"",@"SHT_NOTE"
	.sectionflags	@"SHF_NOTE_NV_CUINFO"
        /*0018*/ 	.short	0x0002
        /*001a*/ 	.short	0x0064
        /*001c*/ 	.short	0x0082
	.zero		2


//--------------------- .nv.info                  --------------------------
	.section	.nv.info,"",@"SHT_CUDA_INFO"
	.align	4


	//----- nvinfo : EIATTR_REGCOUNT
	.align		4
        /*0000*/ 	.byte	0x04, 0x2f
        /*0002*/ 	.short	(.L_1 - .L_0)
	.align		4
.L_0:
        /*0004*/ 	.word	index@(trima_batch_f32)
        /*0008*/ 	.word	0x00000019


	//----- nvinfo : EIATTR_FRAME_SIZE
	.align		4
.L_1:
        /*000c*/ 	.byte	0x04, 0x11
        /*000e*/ 	.short	(.L_3 - .L_2)
	.align		4
.L_2:
        /*0010*/ 	.word	index@($__internal_3_$__cuda_sm20_rcp_rn_f32_slowpath)
        /*0014*/ 	.word	0x00000000


	//----- nvinfo : EIATTR_FRAME_SIZE
	.align		4
.L_3:
        /*0018*/ 	.byte	0x04, 0x11
        /*001a*/ 	.short	(.L_5 - .L_4)
	.align		4
.L_4:
        /*001c*/ 	.word	index@(trima_batch_f32)
        /*0020*/ 	.word	0x00000000


	//----- nvinfo : EIATTR_REGCOUNT
	.align		4
.L_5:
        /*0024*/ 	.byte	0x04, 0x2f
        /*0026*/ 	.short	(.L_7 - .L_6)
	.align		4
.L_6:
        /*0028*/ 	.word	index@(trima_batch_f32_tiled)
        /*002c*/ 	.word	0x00000015


	//----- nvinfo : EIATTR_FRAME_SIZE
	.align		4
.L_7:
        /*0030*/ 	.byte	0x04, 0x11
        /*0032*/ 	.short	(.L_9 - .L_8)
	.align		4
.L_8:
        /*0034*/ 	.word	index@($__internal_2_$__cuda_sm20_rcp_rn_f32_slowpath)
        /*0038*/ 	.word	0x00000000


	//----- nvinfo : EIATTR_FRAME_SIZE
	.align		4
.L_9:
        /*003c*/ 	.byte	0x04, 0x11
        /*003e*/ 	.short	(.L_11 - .L_10)
	.align		4
.L_10:
        /*0040*/ 	.word	index@(trima_batch_f32_tiled)
        /*0044*/ 	.word	0x00000000


	//----- nvinfo : EIATTR_REGCOUNT
	.align		4
.L_11:
        /*0048*/ 	.byte	0x04, 0x2f
        /*004a*/ 	.short	(.L_13 - .L_12)
	.align		4
.L_12:
        /*004c*/ 	.word	index@(trima_multi_series_one_param_f32)
        /*0050*/ 	.word	0x0000001f


	//----- nvinfo : EIATTR_FRAME_SIZE
	.align		4
.L_13:
        /*0054*/ 	.byte	0x04, 0x11
        /*0056*/ 	.short	(.L_15 - .L_14)
	.align		4
.L_14:
        /*0058*/ 	.word	index@(trima_multi_series_one_param_f32)
        /*005c*/ 	.word	0x00000000


	//----- nvinfo : EIATTR_REGCOUNT
	.align		4
.L_15:
        /*0060*/ 	.byte	0x04, 0x2f
        /*0062*/ 	.short	(.L_17 - .L_16)
	.align		4
.L_16:
        /*0064*/ 	.word	index@(trima_multi_series_one_param_f32_tm_tiled)
        /*0068*/ 	.word	0x00000020


	//----- nvinfo : EIATTR_FRAME_SIZE
	.align		4
.L_17:
        /*006c*/ 	.byte	0x04, 0x11
        /*006e*/ 	.short	(.L_19 - .L_18)
	.align		4
.L_18:
        /*0070*/ 	.word	index@(trima_multi_series_one_param_f32_tm_tiled)
        /*0074*/ 	.word	0x00000000


	//----- nvinfo : EIATTR_REGCOUNT
	.align		4
.L_19:
        /*0078*/ 	.byte	0x04, 0x2f
        /*007a*/ 	.short	(.L_21 - .L_20)
	.align		4
.L_20:
        /*007c*/ 	.word	index@(sma_from_prefix_exclusive_f32)
        /*0080*/ 	.word	0x0000000f


	//----- nvinfo : EIATTR_FRAME_SIZE
	.align		4
.L_21:
        /*0084*/ 	.byte	0x04, 0x11
        /*0086*/ 	.short	(.L_23 - .L_22)
	.align		4
.L_22:
        /*0088*/ 	.word	index@($__internal_1_$__cuda_sm20_rcp_rn_f32_slowpath)
        /*008c*/ 	.word	0x00000000


	//----- nvinfo : EIATTR_FRAME_SIZE
	.align		4
.L_23:
        /*0090*/ 	.byte	0x04, 0x11
        /*0092*/ 	.short	(.L_25 - .L_24)
	.align		4
.L_24:
        /*0094*/ 	.word	index@(sma_from_prefix_exclusive_f32)
        /*0098*/ 	.word	0x00000000


	//----- nvinfo : EIATTR_REGCOUNT
	.align		4
.L_25:
        /*009c*/ 	.byte	0x04, 0x2f
        /*009e*/ 	.short	(.L_27 - .L_26)
	.align		4
.L_26:
        /*00a0*/ 	.word	index@(trima_from_prefix_exclusive_f32)
        /*00a4*/ 	.word	0x0000000f


	//----- nvinfo : EIATTR_FRAME_SIZE
	.align		4
.L_27:
        /*00a8*/ 	.byte	0x04, 0x11
        /*00aa*/ 	.short	(.L_29 - .L_28)
	.align		4
.L_28:
        /*00ac*/ 	.word	index@($__internal_0_$__cuda_sm20_rcp_rn_f32_slowpath)
        /*00b0*/ 	.word	0x00000000


	//----- nvinfo : EIATTR_FRAME_SIZE
	.align		4
.L_29:
        /*00b4*/ 	.byte	0x04, 0x11
        /*00b6*/ 	.short	(.L_31 - .L_30)
	.align		4
.L_30:
        /*00b8*/ 	.word	index@(trima_from_prefix_exclusive_f32)
        /*00bc*/ 	.word	0x00000000


	//----- nvinfo : EIATTR_MIN_STACK_SIZE
	.align		4
.L_31:
        /*00c0*/ 	.byte	0x04, 0x12
        /*00c2*/ 	.short	(.L_33 - .L_32)
	.align		4
.L_32:
        /*00c4*/ 	.word	index@(trima_from_prefix_exclusive_f32)
        /*00c8*/ 	.word	0x00000000


	//----- nvinfo : EIATTR_MIN_STACK_SIZE
	.align		4
.L_33:
        /*00cc*/ 	.byte	0x04, 0x12
        /*00ce*/ 	.short	(.L_35 - .L_34)
	.align		4
.L_34:
        /*00d0*/ 	.word	index@(sma_from_prefix_exclusive_f32)
        /*00d4*/ 	.word	0x00000000


	//----- nvinfo : EIATTR_MIN_STACK_SIZE
	.align		4
.L_35:
        /*00d8*/ 	.byte	0x04, 0x12
        /*00da*/ 	.short	(.L_37 - .L_36)
	.align		4
.L_36:
        /*00dc*/ 	.word	index@(trima_multi_series_one_param_f32_tm_tiled)
        /*00e0*/ 	.word	0x00000000


	//----- nvinfo : EIATTR_MIN_STACK_SIZE
	.align		4
.L_37:
        /*00e4*/ 	.byte	0x04, 0x12
        /*00e6*/ 	.short	(.L_39 - .L_38)
	.align		4
.L_38:
        /*00e8*/ 	.word	index@(trima_multi_series_one_param_f32)
        /*00ec*/ 	.word	0x00000000


	//----- nvinfo : EIATTR_MIN_STACK_SIZE
	.align		4
.L_39:
        /*00f0*/ 	.byte	0x04, 0x12
        /*00f2*/ 	.short	(.L_41 - .L_40)
	.align		4
.L_40:
        /*00f4*/ 	.word	index@(trima_batch_f32_tiled)
        /*00f8*/ 	.word	0x00000000


	//----- nvinfo : EIATTR_MIN_STACK_SIZE
	.align		4
.L_41:
        /*00fc*/ 	.byte	0x04, 0x12
        /*00fe*/ 	.short	(.L_43 - .L_42)
	.align		4
.L_42:
        /*0100*/ 	.word	index@(trima_batch_f32)
        /*0104*/ 	.word	0x00000000
.L_43:


//--------------------- .nv.compat                --------------------------
	.section	.nv.compat,"",@"SHT_CUDA_COMPAT_INFO"
	.align	4
        /*0000*/ 	.byte	0x02, 0x09, 0x00, 0x00, 0x02, 0x02, 0x01, 0x00, 0x02, 0x05, 0x05, 0x00, 0x03, 0x07, 0x01, 0x01
        /*0010*/ 	.byte	0x02, 0x03, 0x00, 0x00, 0x02, 0x06, 0x01, 0x00, 0x04, 0x0b, 0x08, 0x00, 0x09, 0x00, 0x00, 0x00
        /*0020*/ 	.byte	0x00, 0x00, 0x00, 0x00


//--------------------- .nv.info.trima_from_prefix_exclusive_f32 --------------------------
	.section	.nv.info.trima_from_prefix_exclusive_f32,"",@"SHT_CUDA_INFO"
	.sectionflags	@""
	.align	4


	//----- nvinfo : EIATTR_CUDA_API_VERSION
	.align		4
        /*0000*/ 	.byte	0x04, 0x37
        /*0002*/ 	.short	(.L_45 - .L_44)
.L_44:
        /*0004*/ 	.word	0x00000082


	//----- nvinfo : EIATTR_KPARAM_INFO
	.align		4
.L_45:
        /*0008*/ 	.byte	0x04, 0x17
        /*000a*/ 	.short	(.L_47 - .L_46)
.L_46:
        /*000c*/ 	.word	0x00000000
        /*0010*/ 	.short	0x0004
        /*0012*/ 	.short	0x0018
        /*0014*/ 	.byte	0x00, 0xf5, 0x21, 0x00


	//----- nvinfo : EIATTR_KPARAM_INFO
	.align		4
.L_47:
        /*0018*/ 	.byte	0x04, 0x17
        /*001a*/ 	.short	(.L_49 - .L_48)
.L_48:
        /*001c*/ 	.word	0x00000000
        /*0020*/ 	.short	0x0003
        /*0022*/ 	.short	0x0010
        /*0024*/ 	.byte	0x00, 0xf0, 0x11, 0x00


	//----- nvinfo : EIATTR_KPARAM_INFO
	.align		4
.L_49:
        /*0028*/ 	.byte	0x04, 0x17
        /*002a*/ 	.short	(.L_51 - .L_50)
.L_50:
        /*002c*/ 	.word	0x00000000
        /*0030*/ 	.short	0x0002
        /*0032*/ 	.short	0x000c
        /*0034*/ 	.byte	0x00, 0xf0, 0x11, 0x00


	//----- nvinfo : EIATTR_KPARAM_INFO
	.align		4
.L_51:
        /*0038*/ 	.byte	0x04, 0x17
        /*003a*/ 	.short	(.L_53 - .L_52)
.L_52:
        /*003c*/ 	.word	0x00000000
        /*0040*/ 	.short	0x0001
        /*0042*/ 	.short	0x0008
        /*0044*/ 	.byte	0x00, 0xf0, 0x11, 0x00


	//----- nvinfo : EIATTR_KPARAM_INFO
	.align		4
.L_53:
        /*0048*/ 	.byte	0x04, 0x17
        /*004a*/ 	.short	(.L_55 - .L_54)
.L_54:
        /*004c*/ 	.word	0x00000000
        /*0050*/ 	.short	0x0000
        /*0052*/ 	.short	0x0000
        /*0054*/ 	.byte	0x00, 0xf5, 0x21, 0x00


	//----- nvinfo : EIATTR_SPARSE_MMA_MASK
	.align		4
.L_55:
        /*0058*/ 	.byte	0x03, 0x50
        /*005a*/ 	.short	0x0000


	//----- nvinfo : EIATTR_MAXREG_COUNT
	.align		4
        /*005c*/ 	.byte	0x03, 0x1b
        /*005e*/ 	.short	0x00ff


	//----- nvinfo : EIATTR_MERCURY_ISA_VERSION
	.align		4
        /*0060*/ 	.byte	0x03, 0x5f
        /*0062*/ 	.short	0x0101


	//----- nvinfo : EIATTR_VRC_CTA_INIT_COUNT
	.align		4
        /*0064*/ 	.byte	0x02, 0x4a
	.zero		1
	.zero		1


	//----- nvinfo : EIATTR_EXIT_INSTR_OFFSETS
	.align		4
        /*0068*/ 	.byte	0x04, 0x1c
        /*006a*/ 	.short	(.L_57 - .L_56)


	//   ....[0]....
.L_56:
        /*006c*/ 	.word	0x00000070


	//   ....[1]....
        /*0070*/ 	.word	0x00000110


	//   ....[2]....
        /*0074*/ 	.word	0x000002d0


	//----- nvinfo : EIATTR_CRS_STACK_SIZE
	.align		4
.L_57:
        /*0078*/ 	.byte	0x04, 0x1e
        /*007a*/ 	.short	(.L_59 - .L_58)
.L_58:
        /*007c*/ 	.word	0x00000000


	//----- nvinfo : EIATTR_CBANK_PARAM_SIZE
	.align		4
.L_59:
        /*0080*/ 	.byte	0x03, 0x19
        /*0082*/ 	.short	0x0020


	//----- nvinfo : EIATTR_PARAM_CBANK
	.align		4
        /*0084*/ 	.byte	0x04, 0x0a
        /*0086*/ 	.short	(.L_61 - .L_60)
	.align		4
.L_60:
        /*0088*/ 	.word	index@(.nv.constant0.trima_from_prefix_exclusive_f32)
        /*008c*/ 	.short	0x0380
        /*008e*/ 	.short	0x0020


	//----- nvinfo : EIATTR_SW_WAR
	.align		4
.L_61:
        /*0090*/ 	.byte	0x04, 0x36
        /*0092*/ 	.short	(.L_63 - .L_62)
.L_62:
        /*0094*/ 	.word	0x00000008
.L_63:


//--------------------- .nv.info.sma_from_prefix_exclusive_f32 --------------------------
	.section	.nv.info.sma_from_prefix_exclusive_f32,"",@"SHT_CUDA_INFO"
	.sectionflags	@""
	.align	4


	//----- nvinfo : EIATTR_CUDA_API_VERSION
	.align		4
        /*0000*/ 	.byte	0x04, 0x37
        /*0002*/ 	.short	(.L_65 - .L_64)
.L_64:
        /*0004*/ 	.word	0x00000082


	//----- nvinfo : EIATTR_KPARAM_INFO
	.align		4
.L_65:
        /*0008*/ 	.byte	0x04, 0x17
        /*000a*/ 	.short	(.L_67 - .L_66)
.L_66:
        /*000c*/ 	.word	0x00000000
        /*0010*/ 	.short	0x0004
        /*0012*/ 	.short	0x0018
        /*0014*/ 	.byte	0x00, 0xf5, 0x21, 0x00


	//----- nvinfo : EIATTR_KPARAM_INFO
	.align		4
.L_67:
        /*0018*/ 	.byte	0x04, 0x17
        /*001a*/ 	.short	(.L_69 - .L_68)
.L_68:
        /*001c*/ 	.word	0x00000000
        /*0020*/ 	.short	0x0003
        /*0022*/ 	.short	0x0010
        /*0024*/ 	.byte	0x00, 0xf0, 0x11, 0x00


	//----- nvinfo : EIATTR_KPARAM_INFO
	.align		4
.L_69:
        /*0028*/ 	.byte	0x04, 0x17
        /*002a*/ 	.short	(.L_71 - .L_70)
.L_70:
        /*002c*/ 	.word	0x00000000
        /*0030*/ 	.short	0x0002
        /*0032*/ 	.short	0x000c
        /*0034*/ 	.byte	0x00, 0xf0, 0x11, 0x00


	//----- nvinfo : EIATTR_KPARAM_INFO
	.align		4
.L_71:
        /*0038*/ 	.byte	0x04, 0x17
        /*003a*/ 	.short	(.L_73 - .L_72)
.L_72:
        /*003c*/ 	.word	0x00000000
        /*0040*/ 	.short	0x0001
        /*0042*/ 	.short	0x0008
        /*0044*/ 	.byte	0x00, 0xf0, 0x11, 0x00


	//----- nvinfo : EIATTR_KPARAM_INFO
	.align		4
.L_73:
        /*0048*/ 	.byte	0x04, 0x17
        /*004a*/ 	.short	(.L_75 - .L_74)
.L_74:
        /*004c*/ 	.word	0x00000000
        /*0050*/ 	.short	0x0000
        /*0052*/ 	.short	0x0000
        /*0054*/ 	.byte	0x00, 0xf5, 0x21, 0x00


	//----- nvinfo : EIATTR_SPARSE_MMA_MASK
	.align		4
.L_75:
        /*0058*/ 	.byte	0x03, 0x50
        /*005a*/ 	.short	0x0000


	//----- nvinfo : EIATTR_MAXREG_COUNT
	.align		4
        /*005c*/ 	.byte	0x03, 0x1b
        /*005e*/ 	.short	0x00ff


	//----- nvinfo : EIATTR_MERCURY_ISA_VERSION
	.align		4
        /*0060*/ 	.byte	0x03, 0x5f
        /*0062*/ 	.short	0x0101


	//----- nvinfo : EIATTR_VRC_CTA_INIT_COUNT
	.align		4
        /*0064*/ 	.byte	0x02, 0x4a
	.zero		1
	.zero		1


	//----- nvinfo : EIATTR_EXIT_INSTR_OFFSETS
	.align		4
        /*0068*/ 	.byte	0x04, 0x1c
        /*006a*/ 	.short	(.L_77 - .L_76)


	//   ....[0]....
.L_76:
        /*006c*/ 	.word	0x00000070


	//   ....[1]....
        /*0070*/ 	.word	0x00000110


	//   ....[2]....
        /*0074*/ 	.word	0x000002d0


	//----- nvinfo : EIATTR_CRS_STACK_SIZE
	.align		4
.L_77:
        /*0078*/ 	.byte	0x04, 0x1e
        /*007a*/ 	.short	(.L_79 - .L_78)
.L_78:
        /*007c*/ 	.word	0x00000000


	//----- nvinfo : EIATTR_CBANK_PARAM_SIZE
	.align		4
.L_79:
        /*0080*/ 	.byte	0x03, 0x19
        /*0082*/ 	.short	0x0020


	//----- nvinfo : EIATTR_PARAM_CBANK
	.align		4
        /*0084*/ 	.byte	0x04, 0x0a
        /*0086*/ 	.short	(.L_81 - .L_80)
	.align		4
.L_80:
        /*0088*/ 	.word	index@(.nv.constant0.sma_from_prefix_exclusive_f32)
        /*008c*/ 	.short	0x0380
        /*008e*/ 	.short	0x0020


	//----- nvinfo : EIATTR_SW_WAR
	.align		4
.L_81:
        /*0090*/ 	.byte	0x04, 0x36
        /*0092*/ 	.short	(.L_83 - .L_82)
.L_82:
        /*0094*/ 	.word	0x00000008
.L_83:


//--------------------- .nv.info.trima_multi_series_one_param_f32_tm_tiled --------------------------
	.section	.nv.info.trima_multi_series_one_param_f32_tm_tiled,"",@"SHT_CUDA_INFO"
	.sectionflags	@""
	.align	4


	//----- nvinfo : EIATTR_CUDA_API_VERSION
	.align		4
        /*0000*/ 	.byte	0x04, 0x37
        /*0002*/ 	.short	(.L_85 - .L_84)
.L_84:
        /*0004*/ 	.word	0x00000082


	//----- nvinfo : EIATTR_KPARAM_INFO
	.align		4
.L_85:
        /*0008*/ 	.byte	0x04, 0x17
        /*000a*/ 	.short	(.L_87 - .L_86)
.L_86:
        /*000c*/ 	.word	0x00000000
        /*0010*/ 	.short	0x0006
        /*0012*/ 	.short	0x0028
        /*0014*/ 	.byte	0x00, 0xf5, 0x21, 0x00


	//----- nvinfo : EIATTR_KPARAM_INFO
	.align		4
.L_87:
        /*0018*/ 	.byte	0x04, 0x17
        /*001a*/ 	.short	(.L_89 - .L_88)
.L_88:
        /*001c*/ 	.word	0x00000000
        /*0020*/ 	.short	0x0005
        /*0022*/ 	.short	0x0020
        /*0024*/ 	.byte	0x00, 0xf5, 0x21, 0x00


	//----- nvinfo : EIATTR_KPARAM_INFO
	.align		4
.L_89:
        /*0028*/ 	.byte	0x04, 0x17
        /*002a*/ 	.short	(.L_91 - .L_90)
.L_90:
        /*002c*/ 	.word	0x00000000
        /*0030*/ 	.short	0x0004
        /*0032*/ 	.short	0x0018
        /*0034*/ 	.byte	0x00, 0xf0, 0x11, 0x00


	//----- nvinfo : EIATTR_KPARAM_INFO
	.align		4
.L_91:
        /*0038*/ 	.byte	0x04, 0x17
        /*003a*/ 	.short	(.L_93 - .L_92)
.L_92:
        /*003c*/ 	.word	0x00000000
        /*0040*/ 	.short	0x0003
        /*0042*/ 	.short	0x0014
        /*0044*/ 	.byte	0x00, 0xf0, 0x11, 0x00


	//----- nvinfo : EIATTR_KPARAM_INFO
	.align		4
.L_93:
        /*0048*/ 	.byte	0x04, 0x17
        /*004a*/ 	.short	(.L_95 - .L_94)
.L_94:
        /*004c*/ 	.word	0x00000000
        /*0050*/ 	.short	0x0002
        /*0052*/ 	.short	0x0010
        /*0054*/ 	.byte	0x00, 0xf0, 0x11, 0x00


	//----- nvinfo : EIATTR_KPARAM_INFO
	.align		4
.L_95:
        /*0058*/ 	.byte	0x04, 0x17
        /*005a*/ 	.short	(.L_97 - .L_96)
.L_96:
        /*005c*/ 	.word	0x00000000
        /*0060*/ 	.short	0x0001
        /*0062*/ 	.short	0x0008
        /*0064*/ 	.byte	0x00, 0xf5, 0x21, 0x00


	//----- nvinfo : EIATTR_KPARAM_INFO
	.align		4
.L_97:
        /*0068*/ 	.byte	0x04, 0x17
        /*006a*/ 	.short	(.L_99 - .L_98)
.L_98:
        /*006c*/ 	.word	0x00000000
        /*0070*/ 	.short	0x0000
        /*0072*/ 	.short	0x0000
        /*0074*/ 	.byte	0x00, 0xf5, 0x21, 0x00


	//----- nvinfo : EIATTR_SPARSE_MMA_MASK
	.align		4
.L_99:
        /*0078*/ 	.byte	0x03, 0x50
        /*007a*/ 	.short	0x0000


	//----- nvinfo : EIATTR_MAXREG_COUNT
	.align		4
        /*007c*/ 	.byte	0x03, 0x1b
        /*007e*/ 	.short	0x00ff


	//----- nvinfo : EIATTR_NUM_BARRIERS
	.align		4
        /*0080*/ 	.byte	0x02, 0x4c
        /*0082*/ 	.byte	0x01
	.zero		1


	//----- nvinfo : EIATTR_MERCURY_ISA_VERSION
	.align		4
        /*0084*/ 	.byte	0x03, 0x5f
        /*0086*/ 	.short	0x0101


	//----- nvinfo : EIATTR_UNUSED_LOAD_BYTE_OFFSET
	.align		4
        /*0088*/ 	.byte	0x04, 0x44
        /*008a*/ 	.short	(.L_101 - .L_100)


	//   ....[0]....
.L_100:
        /*008c*/ 	.word	0x00000fc0
        /*0090*/ 	.word	0x00000fff


	//----- nvinfo : EIATTR_VRC_CTA_INIT_COUNT
	.align		4
.L_101:
        /*0094*/ 	.byte	0x02, 0x4a
	.zero		1
	.zero		1


	//----- nvinfo : EIATTR_EXIT_INSTR_OFFSETS
	.align		4
        /*0098*/ 	.byte	0x04, 0x1c
        /*009a*/ 	.short	(.L_103 - .L_102)


	//   ....[0]....
.L_102:
        /*009c*/ 	.word	0x000001a0


	//   ....[1]....
        /*00a0*/ 	.word	0x000001f0


	//   ....[2]....
        /*00a4*/ 	.word	0x00000c40


	//   ....[3]....
        /*00a8*/ 	.word	0x000010d0


	//   ....[4]....
        /*00ac*/ 	.word	0x00001430


	//   ....[5]....
        /*00b0*/ 	.word	0x000015e0


	//   ....[6]....
        /*00b4*/ 	.word	0x000016f0


	//   ....[7]....
        /*00b8*/ 	.word	0x00001760


	//----- nvinfo : EIATTR_CRS_STACK_SIZE
	.align		4
.L_103:
        /*00bc*/ 	.byte	0x04, 0x1e
        /*00be*/ 	.short	(.L_105 - .L_104)
.L_104:
        /*00c0*/ 	.word	0x00000000


	//----- nvinfo : EIATTR_CBANK_PARAM_SIZE
	.align		4
.L_105:
        /*00c4*/ 	.byte	0x03, 0x19
        /*00c6*/ 	.short	0x0030


	//----- nvinfo : EIATTR_PARAM_CBANK
	.align		4
        /*00c8*/ 	.byte	0x04, 0x0a
        /*00ca*/ 	.short	(.L_107 - .L_106)
	.align		4
.L_106:
        /*00cc*/ 	.word	index@(.nv.constant0.trima_multi_series_one_param_f32_tm_tiled)
        /*00d0*/ 	.short	0x0380
        /*00d2*/ 	.short	0x0030


	//----- nvinfo : EIATTR_SW_WAR
	.align		4
.L_107:
        /*00d4*/ 	.byte	0x04, 0x36
        /*00d6*/ 	.short	(.L_109 - .L_108)
.L_108:
        /*00d8*/ 	.word	0x00000008
.L_109:


//--------------------- .nv.info.trima_multi_series_one_param_f32 --------------------------
	.section	.nv.info.trima_multi_series_one_param_f32,"",@"SHT_CUDA_INFO"
	.sectionflags	@""
	.align	4


	//----- nvinfo : EIATTR_CUDA_API_VERSION
	.align		4
        /*0000*/ 	.byte	0x04, 0x37
        /*0002*/ 	.short	(.L_111 - .L_110)
.L_110:
        /*0004*/ 	.word	0x00000082


	//----- nvinfo : EIATTR_KPARAM_INFO
	.align		4
.L_111:
        /*0008*/ 	.byte	0x04, 0x17
        /*000a*/ 	.short	(.L_113 - .L_112)
.L_112:
        /*000c*/ 	.word	0x00000000
        /*0010*/ 	.short	0x0006
        /*0012*/ 	.short	0x0028
        /*0014*/ 	.byte	0x00, 0xf5, 0x21, 0x00


	//----- nvinfo : EIATTR_KPARAM_INFO
	.align		4
.L_113:
        /*0018*/ 	.byte	0x04, 0x17
        /*001a*/ 	.short	(.L_115 - .L_114)
.L_114:
        /*001c*/ 	.word	0x00000000
        /*0020*/ 	.short	0x0005
        /*0022*/ 	.short	0x0020
        /*0024*/ 	.byte	0x00, 0xf5, 0x21, 0x00


	//----- nvinfo : EIATTR_KPARAM_INFO
	.align		4
.L_115:
        /*0028*/ 	.byte	0x04, 0x17
        /*002a*/ 	.short	(.L_117 - .L_116)
.L_116:
        /*002c*/ 	.word	0x00000000
        /*0030*/ 	.short	0x0004
        /*0032*/ 	.short	0x0018
        /*0034*/ 	.byte	0x00, 0xf0, 0x11, 0x00


	//----- nvinfo : EIATTR_KPARAM_INFO
	.align		4
.L_117:
        /*0038*/ 	.byte	0x04, 0x17
        /*003a*/ 	.short	(.L_119 - .L_118)
.L_118:
        /*003c*/ 	.word	0x00000000
        /*0040*/ 	.short	0x0003
        /*0042*/ 	.short	0x0014
        /*0044*/ 	.byte	0x00, 0xf0, 0x11, 0x00


	//----- nvinfo : EIATTR_KPARAM_INFO
	.align		4
.L_119:
        /*0048*/ 	.byte	0x04, 0x17
        /*004a*/ 	.short	(.L_121 - .L_120)
.L_120:
        /*004c*/ 	.word	0x00000000
        /*0050*/ 	.short	0x0002
        /*0052*/ 	.short	0x0010
        /*0054*/ 	.byte	0x00, 0xf0, 0x11, 0x00


	//----- nvinfo : EIATTR_KPARAM_INFO
	.align		4
.L_121:
        /*0058*/ 	.byte	0x04, 0x17
        /*005a*/ 	.short	(.L_123 - .L_122)
.L_122:
        /*005c*/ 	.word	0x00000000
        /*0060*/ 	.short	0x0001
        /*0062*/ 	.short	0x0008
        /*0064*/ 	.byte	0x00, 0xf5, 0x21, 0x00


	//----- nvinfo : EIATTR_KPARAM_INFO
	.align		4
.L_123:
        /*0068*/ 	.byte	0x04, 0x17
        /*006a*/ 	.short	(.L_125 - .L_124)
.L_124:
        /*006c*/ 	.word	0x00000000
        /*0070*/ 	.short	0x0000
        /*0072*/ 	.short	0x0000
        /*0074*/ 	.byte	0x00, 0xf5, 0x21, 0x00


	//----- nvinfo : EIATTR_SPARSE_MMA_MASK
	.align		4
.L_125:
        /*0078*/ 	.byte	0x03, 0x50
        /*007a*/ 	.short	0x0000


	//----- nvinfo : EIATTR_MAXREG_COUNT
	.align		4
        /*007c*/ 	.byte	0x03, 0x1b
        /*007e*/ 	.short	0x00ff


	//----- nvinfo : EIATTR_NUM_BARRIERS
	.align		4
        /*0080*/ 	.byte	0x02, 0x4c
        /*0082*/ 	.byte	0x01
	.zero		1


	//----- nvinfo : EIATTR_MERCURY_ISA_VERSION
	.align		4
        /*0084*/ 	.byte	0x03, 0x5f
        /*0086*/ 	.short	0x0101


	//----- nvinfo : EIATTR_UNUSED_LOAD_BYTE_OFFSET
	.align		4
        /*0088*/ 	.byte	0x04, 0x44
        /*008a*/ 	.short	(.L_127 - .L_126)


	//   ....[0]....
.L_126:
        /*008c*/ 	.word	0x000006b0
        /*0090*/ 	.word	0x00000fff


	//----- nvinfo : EIATTR_VRC_CTA_INIT_COUNT
	.align		4
.L_127:
        /*0094*/ 	.byte	0x02, 0x4a
	.zero		1
	.zero		1


	//----- nvinfo : EIATTR_EXIT_INSTR_OFFSETS
	.align		4
        /*0098*/ 	.byte	0x04, 0x1c
        /*009a*/ 	.short	(.L_129 - .L_128)


	//   ....[0]....
.L_128:
        /*009c*/ 	.word	0x00000190


	//   ....[1]....
        /*00a0*/ 	.word	0x00000210


	//   ....[2]....
        /*00a4*/ 	.word	0x00000340


	//   ....[3]....
        /*00a8*/ 	.word	0x00000800


	//----- nvinfo : EIATTR_CRS_STACK_SIZE
	.align		4
.L_129:
        /*00ac*/ 	.byte	0x04, 0x1e
        /*00ae*/ 	.short	(.L_131 - .L_130)
.L_130:
        /*00b0*/ 	.word	0x00000000


	//----- nvinfo : EIATTR_CBANK_PARAM_SIZE
	.align		4
.L_131:
        /*00b4*/ 	.byte	0x03, 0x19
        /*00b6*/ 	.short	0x0030


	//----- nvinfo : EIATTR_PARAM_CBANK
	.align		4
        /*00b8*/ 	.byte	0x04, 0x0a
        /*00ba*/ 	.short	(.L_133 - .L_132)
	.align		4
.L_132:
        /*00bc*/ 	.word	index@(.nv.constant0.trima_multi_series_one_param_f32)
        /*00c0*/ 	.short	0x0380
        /*00c2*/ 	.short	0x0030


	//----- nvinfo : EIATTR_SW_WAR
	.align		4
.L_133:
        /*00c4*/ 	.byte	0x04, 0x36
        /*00c6*/ 	.short	(.L_135 - .L_134)
.L_134:
        /*00c8*/ 	.word	0x00000008
.L_135:


//--------------------- .nv.info.trima_batch_f32_tiled --------------------------
	.section	.nv.info.trima_batch_f32_tiled,"",@"SHT_CUDA_INFO"
	.sectionflags	@""
	.align	4


	//----- nvinfo : EIATTR_CUDA_API_VERSION
	.align		4
        /*0000*/ 	.byte	0x04, 0x37
        /*0002*/ 	.short	(.L_137 - .L_136)
.L_136:
        /*0004*/ 	.word	0x00000082


	//----- nvinfo : EIATTR_KPARAM_INFO
	.align		4
.L_137:
        /*0008*/ 	.byte	0x04, 0x17
        /*000a*/ 	.short	(.L_139 - .L_138)
.L_138:
        /*000c*/ 	.word	0x00000000
        /*0010*/ 	.short	0x0006
        /*0012*/ 	.short	0x0028
        /*0014*/ 	.byte	0x00, 0xf5, 0x21, 0x00


	//----- nvinfo : EIATTR_KPARAM_INFO
	.align		4
.L_139:
        /*0018*/ 	.byte	0x04, 0x17
        /*001a*/ 	.short	(.L_141 - .L_140)
.L_140:
        /*001c*/ 	.word	0x00000000
        /*0020*/ 	.short	0x0005
        /*0022*/ 	.short	0x0020
        /*0024*/ 	.byte	0x00, 0xf0, 0x11, 0x00


	//----- nvinfo : EIATTR_KPARAM_INFO
	.align		4
.L_141:
        /*0028*/ 	.byte	0x04, 0x17
        /*002a*/ 	.short	(.L_143 - .L_142)
.L_142:
        /*002c*/ 	.word	0x00000000
        /*0030*/ 	.short	0x0004
        /*0032*/ 	.short	0x001c
        /*0034*/ 	.byte	0x00, 0xf0, 0x11, 0x00


	//----- nvinfo : EIATTR_KPARAM_INFO
	.align		4
.L_143:
        /*0038*/ 	.byte	0x04, 0x17
        /*003a*/ 	.short	(.L_145 - .L_144)
.L_144:
        /*003c*/ 	.word	0x00000000
        /*0040*/ 	.short	0x0003
        /*0042*/ 	.short	0x0018
        /*0044*/ 	.byte	0x00, 0xf0, 0x11, 0x00


	//----- nvinfo : EIATTR_KPARAM_INFO
	.align		4
.L_145:
        /*0048*/ 	.byte	0x04, 0x17
        /*004a*/ 	.short	(.L_147 - .L_146)
.L_146:
        /*004c*/ 	.word	0x00000000
        /*0050*/ 	.short	0x0002
        /*0052*/ 	.short	0x0010
        /*0054*/ 	.byte	0x00, 0xf5, 0x21, 0x00


	//----- nvinfo : EIATTR_KPARAM_INFO
	.align		4
.L_147:
        /*0058*/ 	.byte	0x04, 0x17
        /*005a*/ 	.short	(.L_149 - .L_148)
.L_148:
        /*005c*/ 	.word	0x00000000
        /*0060*/ 	.short	0x0001
        /*0062*/ 	.short	0x0008
        /*0064*/ 	.byte	0x00, 0xf5, 0x21, 0x00


	//----- nvinfo : EIATTR_KPARAM_INFO
	.align		4
.L_149:
        /*0068*/ 	.byte	0x04, 0x17
        /*006a*/ 	.short	(.L_151 - .L_150)
.L_150:
        /*006c*/ 	.word	0x00000000
        /*0070*/ 	.short	0x0000
        /*0072*/ 	.short	0x0000
        /*0074*/ 	.byte	0x00, 0xf5, 0x21, 0x00


	//----- nvinfo : EIATTR_SPARSE_MMA_MASK
	.align		4
.L_151:
        /*0078*/ 	.byte	0x03, 0x50
        /*007a*/ 	.short	0x0000


	//----- nvinfo : EIATTR_MAXREG_COUNT
	.align		4
        /*007c*/ 	.byte	0x03, 0x1b
        /*007e*/ 	.short	0x00ff


	//----- nvinfo : EIATTR_NUM_BARRIERS
	.align		4
        /*0080*/ 	.byte	0x02, 0x4c
        /*0082*/ 	.byte	0x01
	.zero		1


	//----- nvinfo : EIATTR_MERCURY_ISA_VERSION
	.align		4
        /*0084*/ 	.byte	0x03, 0x5f
        /*0086*/ 	.short	0x0101


	//----- nvinfo : EIATTR_COOP_GROUP_MASK_REGIDS
	.align		4
        /*0088*/ 	.byte	0x04, 0x29
        /*008a*/ 	.short	(.L_153 - .L_152)


	//   ....[0]....
.L_152:
        /*008c*/ 	.word	0xffffffff


	//   ....[1]....
        /*0090*/ 	.word	0x05000005


	//----- nvinfo : EIATTR_COOP_GROUP_INSTR_OFFSETS
	.align		4
.L_153:
        /*0094*/ 	.byte	0x04, 0x28
        /*0096*/ 	.short	(.L_155 - .L_154)


	//   ....[0]....
.L_154:
        /*0098*/ 	.word	0x000005c0


	//   ....[1]....
        /*009c*/ 	.word	0x00001120


	//----- nvinfo : EIATTR_VRC_CTA_INIT_COUNT
	.align		4
.L_155:
        /*00a0*/ 	.byte	0x02, 0x4a
	.zero		1
	.zero		1


	//----- nvinfo : EIATTR_MBARRIER_INSTR_OFFSETS
	.align		4
        /*00a4*/ 	.byte	0x04, 0x39
        /*00a6*/ 	.short	(.L_157 - .L_156)


	//   ....[0]....
.L_156:
        /*00a8*/ 	.word	0x00000570
        /*00ac*/ 	.word	0x000000ff
        /*00b0*/ 	.word	0x00000008
        /*00b4*/ 	.short	0x0100
        /*00b6*/ 	.byte	0x07
	.zero		1


	//   ....[1]....
        /*00b8*/ 	.word	0x00000580
        /*00bc*/ 	.word	0x000000ff
        /*00c0*/ 	.word	0x00000000
        /*00c4*/ 	.short	0x0100
        /*00c6*/ 	.byte	0x07
	.zero		1


	//   ....[2]....
        /*00c8*/ 	.word	0x00000670
        /*00cc*/ 	.word	0x000000ff
        /*00d0*/ 	.word	0x00000008
        /*00d4*/ 	.short	0x010a
        /*00d6*/ 	.byte	0x06
	.zero		1


	//   ....[3]....
        /*00d8*/ 	.word	0x00000800
        /*00dc*/ 	.word	0x000000ff
        /*00e0*/ 	.word	0x00000008
        /*00e4*/ 	.short	0x010a
        /*00e6*/ 	.byte	0x06
	.zero		1


	//   ....[4]....
        /*00e8*/ 	.word	0x000009f0
        /*00ec*/ 	.word	0x000000ff
        /*00f0*/ 	.word	0x00000000
        /*00f4*/ 	.short	0x0107
        /*00f6*/ 	.byte	0x06
	.zero		1


	//   ....[5]....
        /*00f8*/ 	.word	0x00000a30
        /*00fc*/ 	.word	0x000000ff
        /*0100*/ 	.word	0x00000000
        /*0104*/ 	.short	0x0101
        /*0106*/ 	.byte	0x06
	.zero		1


	//   ....[6]....
        /*0108*/ 	.word	0x00000a60
        /*010c*/ 	.word	0x000000ff
        /*0110*/ 	.word	0x00000000
        /*0114*/ 	.short	0x010a
        /*0116*/ 	.byte	0x06
	.zero		1


	//   ....[7]....
        /*0118*/ 	.word	0x00000be0
        /*011c*/ 	.word	0x000000ff
        /*0120*/ 	.word	0x00000000
        /*0124*/ 	.short	0x010a
        /*0126*/ 	.byte	0x06
	.zero		1


	//   ....[8]....
        /*0128*/ 	.word	0x00000c40
        /*012c*/ 	.word	0x000000ff
        /*0130*/ 	.word	0x00000008
        /*0134*/ 	.short	0x0101
        /*0136*/ 	.byte	0x06
	.zero		1


	//   ....[9]....
        /*0138*/ 	.word	0x00001240
        /*013c*/ 	.word	0x000000ff
        /*0140*/ 	.word	0x00000000
        /*0144*/ 	.short	0x0108
        /*0146*/ 	.byte	0x06
	.zero		1


	//   ....[10]....
        /*0148*/ 	.word	0x00001250
        /*014c*/ 	.word	0x000000ff
        /*0150*/ 	.word	0x00000008
        /*0154*/ 	.short	0x0108
        /*0156*/ 	.byte	0x06
	.zero		1


	//----- nvinfo : EIATTR_NUM_MBARRIERS
	.align		4
.L_157:
        /*0158*/ 	.byte	0x03, 0x38
        /*015a*/ 	.short	0x0002


	//----- nvinfo : EIATTR_EXIT_INSTR_OFFSETS
	.align		4
        /*015c*/ 	.byte	0x04, 0x1c
        /*015e*/ 	.short	(.L_159 - .L_158)


	//   ....[0]....
.L_158:
        /*0160*/ 	.word	0x00000040


	//   ....[1]....
        /*0164*/ 	.word	0x000000c0


	//   ....[2]....
        /*0168*/ 	.word	0x000003e0


	//   ....[3]....
        /*016c*/ 	.word	0x00001160


	//   ....[4]....
        /*0170*/ 	.word	0x00001230


	//   ....[5]....
        /*0174*/ 	.word	0x00001260


	//----- nvinfo : EIATTR_CRS_STACK_SIZE
	.align		4
.L_159:
        /*0178*/ 	.byte	0x04, 0x1e
        /*017a*/ 	.short	(.L_161 - .L_160)
.L_160:
        /*017c*/ 	.word	0x00000000


	//----- nvinfo : EIATTR_CBANK_PARAM_SIZE
	.align		4
.L_161:
        /*0180*/ 	.byte	0x03, 0x19
        /*0182*/ 	.short	0x0030


	//----- nvinfo : EIATTR_PARAM_CBANK
	.align		4
        /*0184*/ 	.byte	0x04, 0x0a
        /*0186*/ 	.short	(.L_163 - .L_162)
	.align		4
.L_162:
        /*0188*/ 	.word	index@(.nv.constant0.trima_batch_f32_tiled)
        /*018c*/ 	.short	0x0380
        /*018e*/ 	.short	0x0030


	//----- nvinfo : EIATTR_SW_WAR
	.align		4
.L_163:
        /*0190*/ 	.byte	0x04, 0x36
        /*0192*/ 	.short	(.L_165 - .L_164)
.L_164:
        /*0194*/ 	.word	0x00000008
.L_165:


//--------------------- .nv.info.trima_batch_f32  --------------------------
	.section	.nv.info.trima_batch_f32,"",@"SHT_CUDA_INFO"
	.sectionflags	@""
	.align	4


	//----- nvinfo : EIATTR_CUDA_API_VERSION
	.align		4
        /*0000*/ 	.byte	0x04, 0x37
        /*0002*/ 	.short	(.L_167 - .L_166)
.L_166:
        /*0004*/ 	.word	0x00000082


	//----- nvinfo : EIATTR_KPARAM_INFO
	.align		4
.L_167:
        /*0008*/ 	.byte	0x04, 0x17
        /*000a*/ 	.short	(.L_169 - .L_168)
.L_168:
        /*000c*/ 	.word	0x00000000
        /*0010*/ 	.short	0x0006
        /*0012*/ 	.short	0x0028
        /*0014*/ 	.byte	0x00, 0xf5, 0x21, 0x00


	//----- nvinfo : EIATTR_KPARAM_INFO
	.align		4
.L_169:
        /*0018*/ 	.byte	0x04, 0x17
        /*001a*/ 	.short	(.L_171 - .L_170)
.L_170:
        /*001c*/ 	.word	0x00000000
        /*0020*/ 	.short	0x0005
        /*0022*/ 	.short	0x0020
        /*0024*/ 	.byte	0x00, 0xf0, 0x11, 0x00


	//----- nvinfo : EIATTR_KPARAM_INFO
	.align		4
.L_171:
        /*0028*/ 	.byte	0x04, 0x17
        /*002a*/ 	.short	(.L_173 - .L_172)
.L_172:
        /*002c*/ 	.word	0x00000000
        /*0030*/ 	.short	0x0004
        /*0032*/ 	.short	0x001c
        /*0034*/ 	.byte	0x00, 0xf0, 0x11, 0x00


	//----- nvinfo : EIATTR_KPARAM_INFO
	.align		4
.L_173:
        /*0038*/ 	.byte	0x04, 0x17
        /*003a*/ 	.short	(.L_175 - .L_174)
.L_174:
        /*003c*/ 	.word	0x00000000
        /*0040*/ 	.short	0x0003
        /*0042*/ 	.short	0x0018
        /*0044*/ 	.byte	0x00, 0xf0, 0x11, 0x00


	//----- nvinfo : EIATTR_KPARAM_INFO
	.align		4
.L_175:
        /*0048*/ 	.byte	0x04, 0x17
        /*004a*/ 	.short	(.L_177 - .L_176)
.L_176:
        /*004c*/ 	.word	0x00000000
        /*0050*/ 	.short	0x0002
        /*0052*/ 	.short	0x0010
        /*0054*/ 	.byte	0x00, 0xf5, 0x21, 0x00


	//----- nvinfo : EIATTR_KPARAM_INFO
	.align		4
.L_177:
        /*0058*/ 	.byte	0x04, 0x17
        /*005a*/ 	.short	(.L_179 - .L_178)
.L_178:
        /*005c*/ 	.word	0x00000000
        /*0060*/ 	.short	0x0001
        /*0062*/ 	.short	0x0008
        /*0064*/ 	.byte	0x00, 0xf5, 0x21, 0x00


	//----- nvinfo : EIATTR_KPARAM_INFO
	.align		4
.L_179:
        /*0068*/ 	.byte	0x04, 0x17
        /*006a*/ 	.short	(.L_181 - .L_180)
.L_180:
        /*006c*/ 	.word	0x00000000
        /*0070*/ 	.short	0x0000
        /*0072*/ 	.short	0x0000
        /*0074*/ 	.byte	0x00, 0xf5, 0x21, 0x00


	//----- nvinfo : EIATTR_SPARSE_MMA_MASK
	.align		4
.L_181:
        /*0078*/ 	.byte	0x03, 0x50
        /*007a*/ 	.short	0x0000


	//----- nvinfo : EIATTR_MAXREG_COUNT
	.align		4
        /*007c*/ 	.byte	0x03, 0x1b
        /*007e*/ 	.short	0x00ff


	//----- nvinfo : EIATTR_NUM_BARRIERS
	.align		4
        /*0080*/ 	.byte	0x02, 0x4c
        /*0082*/ 	.byte	0x01
	.zero		1


	//----- nvinfo : EIATTR_MERCURY_ISA_VERSION
	.align		4
        /*0084*/ 	.byte	0x03, 0x5f
        /*0086*/ 	.short	0x0101


	//----- nvinfo : EIATTR_UNUSED_LOAD_BYTE_OFFSET
	.align		4
        /*0088*/ 	.byte	0x04, 0x44
        /*008a*/ 	.short	(.L_183 - .L_182)


	//   ....[0]....
.L_182:
        /*008c*/ 	.word	0x00000720
        /*0090*/ 	.word	0x00000fff


	//----- nvinfo : EIATTR_VRC_CTA_INIT_COUNT
	.align		4
.L_183:
        /*0094*/ 	.byte	0x02, 0x4a
	.zero		1
	.zero		1


	//----- nvinfo : EIATTR_EXIT_INSTR_OFFSETS
	.align		4
        /*0098*/ 	.byte	0x04, 0x1c
        /*009a*/ 	.short	(.L_185 - .L_184)


	//   ....[0]....
.L_184:
        /*009c*/ 	.word	0x00000040


	//   ....[1]....
        /*00a0*/ 	.word	0x000000c0


	//   ....[2]....
        /*00a4*/ 	.word	0x000003d0


	//   ....[3]....
        /*00a8*/ 	.word	0x00000830


	//----- nvinfo : EIATTR_CRS_STACK_SIZE
	.align		4
.L_185:
        /*00ac*/ 	.byte	0x04, 0x1e
        /*00ae*/ 	.short	(.L_187 - .L_186)
.L_186:
        /*00b0*/ 	.word	0x00000000


	//----- nvinfo : EIATTR_CBANK_PARAM_SIZE
	.align		4
.L_187:
        /*00b4*/ 	.byte	0x03, 0x19
        /*00b6*/ 	.short	0x0030


	//----- nvinfo : EIATTR_PARAM_CBANK
	.align		4
        /*00b8*/ 	.byte	0x04, 0x0a
        /*00ba*/ 	.short	(.L_189 - .L_188)
	.align		4
.L_188:
        /*00bc*/ 	.word	index@(.nv.constant0.trima_batch_f32)
        /*00c0*/ 	.short	0x0380
        /*00c2*/ 	.short	0x0030


	//----- nvinfo : EIATTR_SW_WAR
	.align		4
.L_189:
        /*00c4*/ 	.byte	0x04, 0x36
        /*00c6*/ 	.short	(.L_191 - .L_190)
.L_190:
        /*00c8*/ 	.word	0x00000008
.L_191:


//--------------------- .nv.callgraph             --------------------------
	.section	.nv.callgraph,"",@"SHT_CUDA_CALLGRAPH"
	.align	4
	.sectionentsize	8
	.align		4
        /*0000*/ 	.word	0x00000000
	.align		4
        /*0004*/ 	.word	0xffffffff
	.align		4
        /*0008*/ 	.word	0x00000000
	.align		4
        /*000c*/ 	.word	0xfffffffe
	.align		4
        /*0010*/ 	.word	0x00000000
	.align		4
        /*0014*/ 	.word	0xfffffffd
	.align		4
        /*0018*/ 	.word	0x00000000
	.align		4
        /*001c*/ 	.word	0xfffffffc


//--------------------- .text.trima_from_prefix_exclusive_f32 --------------------------
	.section	.text.trima_from_prefix_exclusive_f32,"ax",@progbits
	.align	128
        .global         trima_from_prefix_exclusive_f32
        .type           trima_from_prefix_exclusive_f32,@function
        .size           trima_from_prefix_exclusive_f32,(.L_x_90 - trima_from_prefix_exclusive_f32)
        .other          trima_from_prefix_exclusive_f32,@"STO_CUDA_ENTRY STV_DEFAULT"
trima_from_prefix_exclusive_f32:
.text.trima_from_prefix_exclusive_f32:
[----:B------:R-:W-:Y:S01]  /*0000*/  LDC R1, c[0x0][0x37c] ;  /* 0x0000df00ff017b82 */ /* 0x000fe20000000800 */
[----:B------:R-:W0:Y:S07]  /*0010*/  S2R R3, SR_TID.X ;  /* 0x0000000000037919 */ /* 0x000e2e0000002100 */
[----:B------:R-:W0:Y:S01]  /*0020*/  S2UR UR4, SR_CTAID.X ;  /* 0x00000000000479c3 */ /* 0x000e220000002500 */
[----:B------:R-:W1:Y:S07]  /*0030*/  LDCU UR5, c[0x0][0x388] ;  /* 0x00007100ff0577ac */ /* 0x000e6e0008000800 */
[----:B------:R-:W0:Y:S02]  /*0040*/  LDC R2, c[0x0][0x360] ;  /* 0x0000d800ff027b82 */ /* 0x000e240000000800 */
[----:B0-----:R-:W-:-:S05]  /*0050*/  IMAD R2, R2, UR4, R3 ;  /* 0x0000000402027c24 */ /* 0x001fca000f8e0203 */
[----:B-1----:R-:W-:-:S13]  /*0060*/  ISETP.GE.AND P0, PT, R2, UR5, PT ;  /* 0x0000000502007c0c */ /* 0x002fda000bf06270 */
[----:B------:R-:W-:Y:S05]  /*0070*/  @P0 EXIT ;  /* 0x000000000000094d */ /* 0x000fea0003800000 */
[----:B------:R-:W0:Y:S01]  /*0080*/  LDCU UR7, c[0x0][0x38c] ;  /* 0x00007180ff0777ac */ /* 0x000e220008000800 */
[----:B------:R-:W0:Y:S02]  /*0090*/  LDCU UR4, c[0x0][0x390] ;  /* 0x00007200ff0477ac */ /* 0x000e240008000800 */
[----:B0-----:R-:W-:-:S06]  /*00a0*/  UIADD3 UR4, UPT, UPT, UR7, -0x1, UR4 ;  /* 0xffffffff07047890 */ /* 0x001fcc000fffe004 */
[----:B------:R-:W-:-:S05]  /*00b0*/  ISETP.GE.AND P0, PT, R2, UR4, PT ;  /* 0x0000000402007c0c */ /* 0x000fca000bf06270 */
[----:B------:R-:W0:Y:S08]  /*00c0*/  LDCU.64 UR4, c[0x0][0x358] ;  /* 0x00006b00ff0477ac */ /* 0x000e300008000a00 */
[----:B------:R-:W1:Y:S01]  /*00d0*/  @!P0 LDC.64 R4, c[0x0][0x398] ;  /* 0x0000e600ff048b82 */ /* 0x000e620000000a00 */
[----:B------:R-:W-:Y:S02]  /*00e0*/  @!P0 IMAD.MOV.U32 R3, RZ, RZ, 0x7fc00000 ;  /* 0x7fc00000ff038424 */ /* 0x000fe400078e00ff */
[----:B-1----:R-:W-:-:S05]  /*00f0*/  @!P0 IMAD.WIDE R4, R2, 0x4, R4 ;  /* 0x0000000402048825 */ /* 0x002fca00078e0204 */
[----:B0-----:R0:W-:Y:S01]  /*0100*/  @!P0 STG.E desc[UR4][R4.64], R3 ;  /* 0x0000000304008986 */ /* 0x0011e2000c101904 */
[----:B------:R-:W-:Y:S05]  /*0110*/  @!P0 EXIT ;  /* 0x000000000000894d */ /* 0x000fea0003800000 */
[----:B0-----:R-:W0:Y:S01]  /*0120*/  LDC.64 R4, c[0x0][0x380] ;  /* 0x0000e000ff047b82 */ /* 0x001e220000000a00 */
[----:B------:R-:W1:Y:S01]  /*0130*/  LDCU.64 UR8, c[0x0][0x380] ;  /* 0x00007000ff0877ac */ /* 0x000e620008000a00 */
[----:B------:R-:W-:Y:S01]  /*0140*/  IADD3 R0, P0, PT, R2, -UR7, RZ ;  /* 0x8000000702007c10 */ /* 0x000fe2000ff1e0ff */
[----:B------:R-:W-:-:S06]  /*0150*/  USHF.R.S32.HI UR6, URZ, 0x1f, UR7 ;  /* 0x0000001fff067899 */ /* 0x000fcc0008011407 */
[----:B------:R-:W-:Y:S02]  /*0160*/  LEA.HI.X.SX32 R3, R2, ~UR6, 0x1, P0 ;  /* 0x8000000602037c11 */ /* 0x000fe400080f0eff */
[----:B-1----:R-:W-:-:S04]  /*0170*/  LEA R6, P0, R0, UR8, 0x2 ;  /* 0x0000000800067c11 */ /* 0x002fc8000f8010ff */
[----:B------:R-:W-:Y:S01]  /*0180*/  LEA.HI.X R7, R0, UR9, R3, 0x2, P0 ;  /* 0x0000000900077c11 */ /* 0x000fe200080f1403 */
[----:B0-----:R-:W-:-:S04]  /*0190*/  IMAD.WIDE R4, R2, 0x4, R4 ;  /* 0x0000000402047825 */ /* 0x001fc800078e0204 */
[----:B------:R-:W2:Y:S04]  /*01a0*/  LDG.E.CONSTANT R6, desc[UR4][R6.64+0x4] ;  /* 0x0000040406067981 */ /* 0x000ea8000c1e9900 */
[----:B------:R-:W2:Y:S01]  /*01b0*/  LDG.E.CONSTANT R3, desc[UR4][R4.64+0x4] ;  /* 0x0000040404037981 */ /* 0x000ea2000c1e9900 */
[----:B------:R-:W-:-:S05]  /*01c0*/  I2FP.F32.S32 R0, UR7 ;  /* 0x0000000700007c45 */ /* 0x000fca0008201400 */
[----:B------:R-:W-:-:S05]  /*01d0*/  VIADD R8, R0, 0x1800000 ;  /* 0x0180000000087836 */ /* 0x000fca0000000000 */
[----:B------:R-:W-:-:S04]  /*01e0*/  LOP3.LUT R8, R8, 0x7f800000, RZ, 0xc0, !PT ;  /* 0x7f80000008087812 */ /* 0x000fc800078ec0ff */
[----:B------:R-:W-:Y:S01]  /*01f0*/  ISETP.GT.U32.AND P0, PT, R8, 0x1ffffff, PT ;  /* 0x01ffffff0800780c */ /* 0x000fe20003f04070 */
[----:B--2---:R-:W-:-:S12]  /*0200*/  FADD R3, R3, -R6 ;  /* 0x8000000603037221 */ /* 0x004fd80000000000 */
[----:B------:R-:W-:Y:S05]  /*0210*/  @P0 BRA `(.L_x_0) ;  /* 0x00000000000c0947 */ /* 0x000fea0003800000 */
[----:B------:R-:W-:-:S07]  /*0220*/  MOV R4, 0x240 ;  /* 0x0000024000047802 */ /* 0x000fce0000000f00 */
[----:B------:R-:W-:Y:S05]  /*0230*/  CALL.REL.NOINC `($__internal_0_$__cuda_sm20_rcp_rn_f32_slowpath) ;  /* 0x0000000000287944 */ /* 0x000fea0003c00000 */
[----:B------:R-:W-:Y:S05]  /*0240*/  BRA `(.L_x_1) ;  /* 0x0000000000107947 */ /* 0x000fea0003800000 */
.L_x_0:
[----:B------:R-:W0:Y:S02]  /*0250*/  MUFU.RCP R5, R0 ;  /* 0x0000000000057308 */ /* 0x000e240000001000 */
[----:B0-----:R-:W-:-:S04]  /*0260*/  FFMA R4, R0, R5, -1 ;  /* 0xbf80000000047423 */ /* 0x001fc80000000005 */
[----:B------:R-:W-:-:S04]  /*0270*/  FADD.FTZ R4, -R4, -RZ ;  /* 0x800000ff04047221 */ /* 0x000fc80000010100 */
[----:B------:R-:W-:-:S07]  /*0280*/  FFMA R6, R5, R4, R5 ;  /* 0x0000000405067223 */ /* 0x000fce0000000005 */
.L_x_1:
[----:B------:R-:W0:Y:S01]  /*0290*/  LDC.64 R4, c[0x0][0x398] ;  /* 0x0000e600ff047b82 */ /* 0x000e220000000a00 */
[----:B------:R-:W-:Y:S01]  /*02a0*/  FMUL R3, R3, R6 ;  /* 0x0000000603037220 */ /* 0x000fe20000400000 */
[----:B0-----:R-:W-:-:S05]  /*02b0*/  IMAD.WIDE R4, R2, 0x4, R4 ;  /* 0x0000000402047825 */ /* 0x001fca00078e0204 */
[----:B------:R-:W-:Y:S01]  /*02c0*/  STG.E desc[UR4][R4.64], R3 ;  /* 0x0000000304007986 */ /* 0x000fe2000c101904 */
[----:B------:R-:W-:Y:S05]  /*02d0*/  EXIT ;  /* 0x000000000000794d */ /* 0x000fea0003800000 */
        .weak           $__internal_0_$__cuda_sm20_rcp_rn_f32_slowpath
        .type           $__internal_0_$__cuda_sm20_rcp_rn_f32_slowpath,@function
        .size           $__internal_0_$__cuda_sm20_rcp_rn_f32_slowpath,(.L_x_90 - $__internal_0_$__cuda_sm20_rcp_rn_f32_slowpath)
$__internal_0_$__cuda_sm20_rcp_rn_f32_slowpath:
[----:B------:R-:W-:-:S05]  /*02e0*/  IMAD.SHL.U32 R5, R0, 0x2, RZ ;  /* 0x0000000200057824 */ /* 0x000fca00078e00ff */
[----:B------:R-:W-:-:S04]  /*02f0*/  SHF.R.U32.HI R5, RZ, 0x18, R5 ;  /* 0x00000018ff057819 */ /* 0x000fc80000011605 */
[----:B------:R-:W-:-:S13]  /*0300*/  ISETP.NE.U32.AND P0, PT, R5, RZ, PT ;  /* 0x000000ff0500720c */ /* 0x000fda0003f05070 */
[----:B------:R-:W-:Y:S05]  /*0310*/  @P0 BRA `(.L_x_2) ;  /* 0x00000000002c0947 */ /* 0x000fea0003800000 */
[----:B------:R-:W-:-:S05]  /*0320*/  IMAD.SHL.U32 R5, R0, 0x2, RZ ;  /* 0x0000000200057824 */ /* 0x000fca00078e00ff */
[----:B------:R-:W-:-:S13]  /*0330*/  ISETP.NE.AND P0, PT, R5, RZ, PT ;  /* 0x000000ff0500720c */ /* 0x000fda0003f05270 */
[----:B------:R2:W3:Y:S01]  /*0340*/  @!P0 MUFU.RCP R5, R0 ;  /* 0x0000000000058308 */ /* 0x0004e20000001000 */
[----:B------:R-:W-:Y:S05]  /*0350*/  @!P0 BRA `(.L_x_3) ;  /* 0x0000000000a48947 */ /* 0x000fea0003800000 */
[----:B------:R-:W-:-:S04]  /*0360*/  FFMA R6, R0, 1.84467440737095516160e+19, RZ ;  /* 0x5f80000000067823 */ /* 0x000fc800000000ff */
[----:B---3--:R-:W2:Y:S02]  /*0370*/  MUFU.RCP R5, R6 ;  /* 0x0000000600057308 */ /* 0x008ea40000001000 */
[----:B--2---:R-:W-:-:S04]  /*0380*/  FFMA R0, R6, R5, -1 ;  /* 0xbf80000006007423 */ /* 0x004fc80000000005 */
[----:B------:R-:W-:-:S04]  /*0390*/  FADD.FTZ R0, -R0, -RZ ;  /* 0x800000ff00007221 */ /* 0x000fc80000010100 */
[----:B------:R-:W-:-:S04]  /*03a0*/  FFMA R0, R5, R0, R5 ;  /* 0x0000000005007223 */ /* 0x000fc80000000005 */
[----:B------:R-:W-:Y:S01]  /*03b0*/  FFMA R5, R0, 1.84467440737095516160e+19, RZ ;  /* 0x5f80000000057823 */ /* 0x000fe200000000ff */
[----:B------:R-:W-:Y:S06]  /*03c0*/  BRA `(.L_x_3) ;  /* 0x0000000000887947 */ /* 0x000fec0003800000 */
.L_x_2:
[----:B------:R-:W-:-:S05]  /*03d0*/  VIADD R6, R5, 0xffffff03 ;  /* 0xffffff0305067836 */ /* 0x000fca0000000000 */
[----:B------:R-:W-:-:S13]  /*03e0*/  ISETP.GT.U32.AND P0, PT, R6, 0x1, PT ;  /* 0x000000010600780c */ /* 0x000fda0003f04070 */
[----:B------:R-:W-:Y:S05]  /*03f0*/  @P0 BRA `(.L_x_4) ;  /* 0x0000000000780947 */ /* 0x000fea0003800000 */
[----:B------:R-:W-:Y:S01]  /*0400*/  LOP3.LUT R7, R0, 0x7fffff, RZ, 0xc0, !PT ;  /* 0x007fffff00077812 */ /* 0x000fe200078ec0ff */
[----:B------:R-:W-:-:S03]  /*0410*/  IMAD.MOV.U32 R11, RZ, RZ, 0x3 ;  /* 0x00000003ff0b7424 */ /* 0x000fc600078e00ff */
[----:B------:R-:W-:Y:S02]  /*0420*/  LOP3.LUT R7, R7, 0x3f800000, RZ, 0xfc, !PT ;  /* 0x3f80000007077812 */ /* 0x000fe400078efcff */
[----:B------:R-:W-:Y:S02]  /*0430*/  SHF.L.U32 R12, R11, R6, RZ ;  /* 0x000000060b0c7219 */ /* 0x000fe400000006ff */
[----:B------:R-:W0:Y:S02]  /*0440*/  MUFU.RCP R8, R7 ;  /* 0x0000000700087308 */ /* 0x000e240000001000 */
[----:B0-----:R-:W-:-:S04]  /*0450*/  FFMA R9, R7, R8, -1 ;  /* 0xbf80000007097423 */ /* 0x001fc80000000008 */
[----:B------:R-:W-:-:S04]  /*0460*/  FADD.FTZ R9, -R9, -RZ ;  /* 0x800000ff09097221 */ /* 0x000fc80000010100 */
[CCC-:B------:R-:W-:Y:S01]  /*0470*/  FFMA.RM R10, R8.reuse, R9.reuse, R8.reuse ;  /* 0x00000009080a7223 */ /* 0x1c0fe20000004008 */
[----:B------:R-:W-:-:S04]  /*0480*/  FFMA.RP R9, R8, R9, R8 ;  /* 0x0000000908097223 */ /* 0x000fc80000008008 */
[C---:B------:R-:W-:Y:S02]  /*0490*/  LOP3.LUT R8, R10.reuse, 0x7fffff, RZ, 0xc0, !PT ;  /* 0x007fffff0a087812 */ /* 0x040fe400078ec0ff */
[----:B------:R-:W-:Y:S02]  /*04a0*/  FSETP.NEU.FTZ.AND P0, PT, R10, R9, PT ;  /* 0x000000090a00720b */ /* 0x000fe40003f1d000 */
[----:B------:R-:W-:Y:S02]  /*04b0*/  LOP3.LUT R9, R8, 0x800000, RZ, 0xfc, !PT ;  /* 0x0080000008097812 */ /* 0x000fe400078efcff */
[----:B------:R-:W-:Y:S02]  /*04c0*/  SEL R8, RZ, 0xffffffff, !P0 ;  /* 0xffffffffff087807 */ /* 0x000fe40004000000 */
[----:B------:R-:W-:-:S03]  /*04d0*/  LOP3.LUT R7, R12, R9, RZ, 0xc0, !PT ;  /* 0x000000090c077212 */ /* 0x000fc600078ec0ff */
[----:B------:R-:W-:Y:S01]  /*04e0*/  IMAD.MOV R8, RZ, RZ, -R8 ;  /* 0x000000ffff087224 */ /* 0x000fe200078e0a08 */
[----:B------:R-:W-:-:S04]  /*04f0*/  SHF.R.U32.HI R7, RZ, R6, R7 ;  /* 0x00000006ff077219 */ /* 0x000fc80000011607 */
[----:B------:R-:W-:Y:S02]  /*0500*/  LOP3.LUT P1, RZ, R8, R6, R9, 0xf8, !PT ;  /* 0x0000000608ff7212 */ /* 0x000fe4000782f809 */
[C---:B------:R-:W-:Y:S02]  /*0510*/  LOP3.LUT P0, RZ, R7.reuse, 0x1, RZ, 0xc0, !PT ;  /* 0x0000000107ff7812 */ /* 0x040fe4000780c0ff */
[----:B------:R-:W-:-:S04]  /*0520*/  LOP3.LUT P2, RZ, R7, 0x2, RZ, 0xc0, !PT ;  /* 0x0000000207ff7812 */ /* 0x000fc8000784c0ff */
[----:B------:R-:W-:Y:S02]  /*0530*/  PLOP3.LUT P0, PT, P0, P1, P2, 0xe0, 0x0 ;  /* 0x000000000000781c */ /* 0x000fe40000703c20 */
[----:B------:R-:W-:Y:S02]  /*0540*/  LOP3.LUT P1, RZ, R0, 0x7fffff, RZ, 0xc0, !PT ;  /* 0x007fffff00ff7812 */ /* 0x000fe4000782c0ff */
[----:B------:R-:W-:-:S05]  /*0550*/  SEL R6, RZ, 0x1, !P0 ;  /* 0x00000001ff067807 */ /* 0x000fca0004000000 */
[----:B------:R-:W-:-:S05]  /*0560*/  IMAD.MOV R6, RZ, RZ, -R6 ;  /* 0x000000ffff067224 */ /* 0x000fca00078e0a06 */
[----:B------:R-:W-:Y:S01]  /*0570*/  ISETP.GE.AND P0, PT, R6, RZ, PT ;  /* 0x000000ff0600720c */ /* 0x000fe20003f06270 */
[----:B------:R-:W-:-:S05]  /*0580*/  VIADD R6, R5, 0xffffff04 ;  /* 0xffffff0405067836 */ /* 0x000fca0000000000 */
[----:B------:R-:W-:-:S07]  /*0590*/  SHF.R.U32.HI R5, RZ, R6, R9 ;  /* 0x00000006ff057219 */ /* 0x000fce0000011609 */
[----:B------:R-:W-:-:S04]  /*05a0*/  @!P0 VIADD R5, R5, 0x1 ;  /* 0x0000000105058836 */ /* 0x000fc80000000000 */
[----:B------:R-:W-:-:S05]  /*05b0*/  @!P1 IMAD.SHL.U32 R5, R5, 0x2, RZ ;  /* 0x0000000205059824 */ /* 0x000fca00078e00ff */
[----:B------:R-:W-:Y:S01]  /*05c0*/  LOP3.LUT R5, R5, 0x80000000, R0, 0xf8, !PT ;  /* 0x8000000005057812 */ /* 0x000fe200078ef800 */
[----:B------:R-:W-:Y:S06]  /*05d0*/  BRA `(.L_x_3) ;  /* 0x0000000000047947 */ /* 0x000fec0003800000 */
.L_x_4:
[----:B------:R0:W1:Y:S02]  /*05e0*/  MUFU.RCP R5, R0 ;  /* 0x0000000000057308 */ /* 0x0000640000001000 */
.L_x_3:
[----:B-1-3--:R-:W-:Y:S02]  /*05f0*/  IMAD.MOV.U32 R6, RZ, RZ, R5 ;  /* 0x000000ffff067224 */ /* 0x00afe400078e0005 */
[----:B------:R-:W-:-:S04]  /*0600*/  IMAD.MOV.U32 R5, RZ, RZ, 0x0 ;  /* 0x00000000ff057424 */ /* 0x000fc800078e00ff */
[----:B0-2---:R-:W-:Y:S05]  /*0610*/  RET.REL.NODEC R4 `(trima_from_prefix_exclusive_f32) ;  /* 0xfffffff804787950 */ /* 0x005fea0003c3ffff */
.L_x_5:
[----:B------:R-:W-:-:S00]  /*0620*/  BRA `(.L_x_5) ;  /* 0xfffffffc00fc7947 */ /* 0x000fc0000383ffff */
[----:B------:R-:W-:-:S00]  /*0630*/  NOP ;  /* 0x0000000000007918 */ /* 0x000fc00000000000 */
        /* <DEDUP_REMOVED lines=12> */
.L_x_90:


//--------------------- .text.sma_from_prefix_exclusive_f32 --------------------------
	.section	.text.sma_from_prefix_exclusive_f32,"ax",@progbits
	.align	128
        .global         sma_from_prefix_exclusive_f32
        .type           sma_from_prefix_exclusive_f32,@function
        .size           sma_from_prefix_exclusive_f32,(.L_x_91 - sma_from_prefix_exclusive_f32)
        .other          sma_from_prefix_exclusive_f32,@"STO_CUDA_ENTRY STV_DEFAULT"
sma_from_prefix_exclusive_f32:
.text.sma_from_prefix_exclusive_f32:
        /* <DEDUP_REMOVED lines=35> */
[----:B------:R-:W-:Y:S05]  /*0230*/  CALL.REL.NOINC `($__internal_1_$__cuda_sm20_rcp_rn_f32_slowpath) ;  /* 0x0000000000287944 */ /* 0x000fea0003c00000 */
[----:B------:R-:W-:Y:S05]  /*0240*/  BRA `(.L_x_7) ;  /* 0x0000000000107947 */ /* 0x000fea0003800000 */
.L_x_6:
[----:B------:R-:W0:Y:S02]  /*0250*/  MUFU.RCP R5, R0 ;  /* 0x0000000000057308 */ /* 0x000e240000001000 */
[----:B0-----:R-:W-:-:S04]  /*0260*/  FFMA R4, R0, R5, -1 ;  /* 0xbf80000000047423 */ /* 0x001fc80000000005 */
[----:B------:R-:W-:-:S04]  /*0270*/  FADD.FTZ R4, -R4, -RZ ;  /* 0x800000ff04047221 */ /* 0x000fc80000010100 */
[----:B------:R-:W-:-:S07]  /*0280*/  FFMA R6, R5, R4, R5 ;  /* 0x0000000405067223 */ /* 0x000fce0000000005 */
.L_x_7:
[----:B------:R-:W0:Y:S01]  /*0290*/  LDC.64 R4, c[0x0][0x398] ;  /* 0x0000e600ff047b82 */ /* 0x000e220000000a00 */
[----:B------:R-:W-:Y:S01]  /*02a0*/  FMUL R3, R3, R6 ;  /* 0x0000000603037220 */ /* 0x000fe20000400000 */
[----:B0-----:R-:W-:-:S05]  /*02b0*/  IMAD.WIDE R4, R2, 0x4, R4 ;  /* 0x0000000402047825 */ /* 0x001fca00078e0204 */
[----:B------:R-:W-:Y:S01]  /*02c0*/  STG.E desc[UR4][R4.64], R3 ;  /* 0x0000000304007986 */ /* 0x000fe2000c101904 */
[----:B------:R-:W-:Y:S05]  /*02d0*/  EXIT ;  /* 0x000000000000794d */ /* 0x000fea0003800000 */
        .weak           $__internal_1_$__cuda_sm20_rcp_rn_f32_slowpath
        .type           $__internal_1_$__cuda_sm20_rcp_rn_f32_slowpath,@function
        .size           $__internal_1_$__cuda_sm20_rcp_rn_f32_slowpath,(.L_x_91 - $__internal_1_$__cuda_sm20_rcp_rn_f32_slowpath)
$__internal_1_$__cuda_sm20_rcp_rn_f32_slowpath:
        /* <DEDUP_REMOVED lines=15> */
.L_x_8:
        /* <DEDUP_REMOVED lines=33> */
.L_x_10:
[----:B------:R0:W1:Y:S02]  /*05e0*/  MUFU.RCP R5, R0 ;  /* 0x0000000000057308 */ /* 0x0000640000001000 */
.L_x_9:
[----:B-1-3--:R-:W-:Y:S02]  /*05f0*/  IMAD.MOV.U32 R6, RZ, RZ, R5 ;  /* 0x000000ffff067224 */ /* 0x00afe400078e0005 */
[----:B------:R-:W-:-:S04]  /*0600*/  IMAD.MOV.U32 R5, RZ, RZ, 0x0 ;  /* 0x00000000ff057424 */ /* 0x000fc800078e00ff */
[----:B0-2---:R-:W-:Y:S05]  /*0610*/  RET.REL.NODEC R4 `(sma_from_prefix_exclusive_f32) ;  /* 0xfffffff804787950 */ /* 0x005fea0003c3ffff */
.L_x_11:
        /* <DEDUP_REMOVED lines=14> */
.L_x_91:


//--------------------- .text.trima_multi_series_one_param_f32_tm_tiled --------------------------
	.section	.text.trima_multi_series_one_param_f32_tm_tiled,"ax",@progbits
	.align	128
        .global         trima_multi_series_one_param_f32_tm_tiled
        .type           trima_multi_series_one_param_f32_tm_tiled,@function
        .size           trima_multi_series_one_param_f32_tm_tiled,(.L_x_96 - trima_multi_series_one_param_f32_tm_tiled)
        .other          trima_multi_series_one_param_f32_tm_tiled,@"STO_CUDA_ENTRY STV_DEFAULT"
trima_multi_series_one_param_f32_tm_tiled:
.text.trima_multi_series_one_param_f32_tm_tiled:
[----:B------:R-:W-:Y:S01]  /*0000*/  LDC R1, c[0x0][0x37c] ;  /* 0x0000df00ff017b82 */ /* 0x000fe20000000800 */
[----:B------:R-:W0:Y:S07]  /*0010*/  S2R R6, SR_TID.X ;  /* 0x0000000000067919 */ /* 0x000e2e0000002100 */
[----:B------:R-:W0:Y:S01]  /*0020*/  LDC R7, c[0x0][0x390] ;  /* 0x0000e400ff077b82 */ /* 0x000e220000000800 */
[----:B------:R-:W1:Y:S01]  /*0030*/  LDCU.64 UR6, c[0x0][0x358] ;  /* 0x00006b00ff0677ac */ /* 0x000e620008000a00 */
[----:B------:R-:W-:Y:S01]  /*0040*/  BSSY.RECONVERGENT B0, `(.L_x_12) ;  /* 0x0000014000007945 */ /* 0x000fe20003800200 */
[----:B------:R-:W2:Y:S05]  /*0050*/  S2R R5, SR_CTAID.X ;  /* 0x0000000000057919 */ /* 0x000eaa0000002500 */
[----:B------:R-:W3:Y:S01]  /*0060*/  LDC R8, c[0x0][0x394] ;  /* 0x0000e500ff087b82 */ /* 0x000ee20000000800 */
[----:B0-----:R-:W-:Y:S01]  /*0070*/  ISETP.GE.AND P0, PT, R6, R7, PT ;  /* 0x000000070600720c */ /* 0x001fe20003f06270 */
[----:B--2---:R-:W-:-:S05]  /*0080*/  IMAD R5, R5, 0x80, R6 ;  /* 0x0000008005057824 */ /* 0x004fca00078e0206 */
[----:B---3--:R-:W-:-:S07]  /*0090*/  ISETP.GE.AND P1, PT, R5, R8, PT ;  /* 0x000000080500720c */ /* 0x008fce0003f26270 */
[----:B-1----:R-:W-:Y:S06]  /*00a0*/  @P0 BRA `(.L_x_13) ;  /* 0x0000000000340947 */ /* 0x002fec0003800000 */
[----:B------:R-:W0:Y:S01]  /*00b0*/  S2R R3, SR_CgaCtaId ;  /* 0x0000000000037919 */ /* 0x000e220000008800 */
[----:B------:R-:W1:Y:S01]  /*00c0*/  LDC R4, c[0x0][0x360] ;  /* 0x0000d800ff047b82 */ /* 0x000e620000000800 */
[----:B------:R-:W-:Y:S01]  /*00d0*/  MOV R0, 0x400 ;  /* 0x0000040000007802 */ /* 0x000fe20000000f00 */
[----:B------:R-:W-:-:S06]  /*00e0*/  IMAD.MOV.U32 R9, RZ, RZ, R6 ;  /* 0x000000ffff097224 */ /* 0x000fcc00078e0006 */
[----:B------:R-:W2:Y:S01]  /*00f0*/  LDC.64 R10, c[0x0][0x388] ;  /* 0x0000e200ff0a7b82 */ /* 0x000ea20000000a00 */
[----:B0-----:R-:W-:-:S07]  /*0100*/  LEA R0, R3, R0, 0x18 ;  /* 0x0000000003007211 */ /* 0x001fce00078ec0ff */
.L_x_14:
[----:B0-2---:R-:W-:-:S06]  /*0110*/  IMAD.WIDE R2, R9, 0x4, R10 ;  /* 0x0000000409027825 */ /* 0x005fcc00078e020a */
[----:B------:R-:W2:Y:S01]  /*0120*/  LDG.E.CONSTANT R2, desc[UR6][R2.64] ;  /* 0x0000000602027981 */ /* 0x000ea2000c1e9900 */
[----:B------:R-:W-:Y:S01]  /*0130*/  LEA R13, R9, R0, 0x2 ;  /* 0x00000000090d7211 */ /* 0x000fe200078e10ff */
[----:B-1----:R-:W-:-:S05]  /*0140*/  IMAD.IADD R9, R4, 0x1, R9 ;  /* 0x0000000104097824 */ /* 0x002fca00078e0209 */
[----:B------:R-:W-:Y:S01]  /*0150*/  ISETP.GE.AND P0, PT, R9, R7, PT ;  /* 0x000000070900720c */ /* 0x000fe20003f06270 */
[----:B--2---:R0:W-:-:S12]  /*0160*/  STS [R13], R2 ;  /* 0x000000020d007388 */ /* 0x0041d80000000800 */
[----:B------:R-:W-:Y:S05]  /*0170*/  @!P0 BRA `(.L_x_14) ;  /* 0xfffffffc00e48947 */ /* 0x000fea000383ffff */
.L_x_13:
[----:B------:R-:W-:Y:S05]  /*0180*/  BSYNC.RECONVERGENT B0 ;  /* 0x0000000000007941 */ /* 0x000fea0003800200 */
.L_x_12:
[----:B------:R-:W-:Y:S06]  /*0190*/  BAR.SYNC.DEFER_BLOCKING 0x0 ;  /* 0x0000000000007b1d */ /* 0x000fec0000010000 */
[----:B------:R-:W-:Y:S05]  /*01a0*/  @P1 EXIT ;  /* 0x000000000000194d */ /* 0x000fea0003800000 */
[----:B------:R-:W1:Y:S08]  /*01b0*/  S2UR UR4, SR_CTAID.Y ;  /* 0x00000000000479c3 */ /* 0x000e700000002600 */
[----:B------:R-:W2:Y:S01]  /*01c0*/  LDC R9, c[0x0][0x398] ;  /* 0x0000e600ff097b82 */ /* 0x000ea20000000800 */
[----:B-1----:R-:W-:-:S06]  /*01d0*/  USHF.L.U32 UR4, UR4, 0x6, URZ ;  /* 0x0000000604047899 */ /* 0x002fcc00080006ff */
[----:B--2---:R-:W-:-:S13]  /*01e0*/  ISETP.LE.AND P0, PT, R9, UR4, PT ;  /* 0x0000000409007c0c */ /* 0x004fda000bf03270 */
[----:B------:R-:W-:Y:S05]  /*01f0*/  @P0 EXIT ;  /* 0x000000000000094d */ /* 0x000fea0003800000 */
[----:B------:R-:W1:Y:S01]  /*0200*/  S2UR UR5, SR_CgaCtaId ;  /* 0x00000000000579c3 */ /* 0x000e620000008800 */
[----:B------:R-:W-:Y:S01]  /*0210*/  IMAD.U32 R4, RZ, RZ, UR4 ;  /* 0x00000004ff047e24 */ /* 0x000fe2000f8e00ff */
[----:B------:R-:W-:-:S04]  /*0220*/  UMOV UR4, 0x400 ;  /* 0x0000040000047882 */ /* 0x000fc80000000000 */
[C---:B------:R-:W-:Y:S02]  /*0230*/  VIADDMNMX R10, R4.reuse, -R7, 0xffffffff, !PT ;  /* 0xffffffff040a7446 */ /* 0x040fe40007800907 */
[----:B------:R-:W-:Y:S02]  /*0240*/  VIADDMNMX.U32 R3, R4, 0x40, R9, PT ;  /* 0x0000004004037846 */ /* 0x000fe40003800009 */
[----:B------:R-:W-:-:S05]  /*0250*/  IADD3 R12, PT, PT, R10, 0x1, RZ ;  /* 0x000000010a0c7810 */ /* 0x000fca0007ffe0ff */
[----:B------:R-:W-:-:S05]  /*0260*/  IMAD.IADD R16, R3, 0x1, -R12 ;  /* 0x0000000103107824 */ /* 0x000fca00078e0a0c */
[----:B------:R-:W-:Y:S01]  /*0270*/  ISETP.GE.AND P0, PT, R16, 0x1, PT ;  /* 0x000000011000780c */ /* 0x000fe20003f06270 */
[----:B-1----:R-:W-:-:S06]  /*0280*/  ULEA UR4, UR5, UR4, 0x18 ;  /* 0x0000000405047291 */ /* 0x002fcc000f8ec0ff */
[----:B0-----:R-:W-:-:S05]  /*0290*/  IMAD.U32 R2, RZ, RZ, UR4 ;  /* 0x00000004ff027e24 */ /* 0x001fca000f8e00ff */
[----:B------:R-:W-:Y:S01]  /*02a0*/  LEA R0, R7, R2, 0x2 ;  /* 0x0000000207007211 */ /* 0x000fe200078e10ff */
[----:B------:R-:W-:Y:S06]  /*02b0*/  @!P0 BRA `(.L_x_15) ;  /* 0x0000000800588947 */ /* 0x000fec0003800000 */
[----:B------:R-:W-:Y:S01]  /*02c0*/  IADD3 R11, PT, PT, R3, -0x2, -R10 ;  /* 0xfffffffe030b7810 */ /* 0x000fe20007ffe80a */
[----:B------:R-:W-:-:S03]  /*02d0*/  IMAD.MOV.U32 R13, RZ, RZ, RZ ;  /* 0x000000ffff0d7224 */ /* 0x000fc600078e00ff */
[----:B------:R-:W-:Y:S02]  /*02e0*/  ISETP.GE.U32.AND P0, PT, R11, 0x3, PT ;  /* 0x000000030b00780c */ /* 0x000fe40003f06070 */
[----:B------:R-:W-:-:S11]  /*02f0*/  LOP3.LUT R11, R16, 0x3, RZ, 0xc0, !PT ;  /* 0x00000003100b7812 */ /* 0x000fd600078ec0ff */
[----:B------:R-:W-:Y:S05]  /*0300*/  @!P0 BRA `(.L_x_16) ;  /* 0x0000000800088947 */ /* 0x000fea0003800000 */
[----:B------:R-:W0:Y:S01]  /*0310*/  LDC.64 R14, c[0x0][0x380] ;  /* 0x0000e000ff0e7b82 */ /* 0x000e220000000a00 */
[----:B------:R-:W-:Y:S01]  /*0320*/  LOP3.LUT R13, R16, 0x7ffffffc, RZ, 0xc0, !PT ;  /* 0x7ffffffc100d7812 */ /* 0x000fe200078ec0ff */
[----:B------:R-:W-:-:S03]  /*0330*/  IMAD.MOV.U32 R21, RZ, RZ, RZ ;  /* 0x000000ffff157224 */ /* 0x000fc600078e00ff */
[----:B------:R-:W-:-:S13]  /*0340*/  ISETP.GT.AND P0, PT, R13, RZ, PT ;  /* 0x000000ff0d00720c */ /* 0x000fda0003f04270 */
[----:B------:R-:W-:Y:S05]  /*0350*/  @!P0 BRA `(.L_x_17) ;  /* 0x0000000400a88947 */ /* 0x000fea0003800000 */
[----:B------:R-:W-:Y:S02]  /*0360*/  IADD3 R16, PT, PT, R13, -R21, RZ ;  /* 0x800000150d107210 */ /* 0x000fe40007ffe0ff */
[----:B------:R-:W-:Y:S02]  /*0370*/  PLOP3.LUT P0, PT, PT, PT, PT, 0x80, 0x8 ;  /* 0x000000000008781c */ /* 0x000fe40003f0f070 */
[----:B------:R-:W-:-:S13]  /*0380*/  ISETP.GT.AND P1, PT, R16, 0xc, PT ;  /* 0x0000000c1000780c */ /* 0x000fda0003f24270 */
[----:B------:R-:W-:Y:S05]  /*0390*/  @!P1 BRA `(.L_x_18) ;  /* 0x0000000400009947 */ /* 0x000fea0003800000 */
[----:B------:R-:W-:Y:S01]  /*03a0*/  PLOP3.LUT P0, PT, PT, PT, PT, 0x8, 0x80 ;  /* 0x000000000080781c */ /* 0x000fe20003f0e170 */
[----:B------:R-:W-:-:S12]  /*03b0*/  VIADD R20, R13, 0xfffffff4 ;  /* 0xfffffff40d147836 */ /* 0x000fd80000000000 */
.L_x_19:
[----:B-1----:R-:W1:Y:S01]  /*03c0*/  LDC.64 R16, c[0x0][0x380] ;  /* 0x0000e000ff107b82 */ /* 0x002e620000000a00 */
[----:B------:R-:W-:-:S04]  /*03d0*/  IMAD.IADD R18, R12, 0x1, R21 ;  /* 0x000000010c127824 */ /* 0x000fc800078e0215 */
[----:B------:R-:W-:-:S04]  /*03e0*/  IMAD R29, R18, R8, R5 ;  /* 0x00000008121d7224 */ /* 0x000fc800078e0205 */
[----:B-1----:R-:W-:-:S05]  /*03f0*/  IMAD.WIDE R28, R29, 0x4, R16 ;  /* 0x000000041d1c7825 */ /* 0x002fca00078e0210 */
[----:B------:R-:W2:Y:S01]  /*0400*/  LDG.E.CONSTANT R24, desc[UR6][R28.64] ;  /* 0x000000061c187981 */ /* 0x000ea2000c1e9900 */
[----:B------:R-:W-:-:S05]  /*0410*/  IMAD.WIDE R26, R8, 0x4, R28 ;  /* 0x00000004081a7825 */ /* 0x000fca00078e021c */
[----:B------:R1:W3:Y:S02]  /*0420*/  LDG.E.CONSTANT R22, desc[UR6][R26.64] ;  /* 0x000000061a167981 */ /* 0x0002e4000c1e9900 */
[----:B-1----:R-:W-:-:S05]  /*0430*/  IMAD.WIDE R26, R8, 0x4, R26 ;  /* 0x00000004081a7825 */ /* 0x002fca00078e021a */
[----:B------:R-:W4:Y:S01]  /*0440*/  LDG.E.CONSTANT R25, desc[UR6][R26.64] ;  /* 0x000000061a197981 */ /* 0x000f22000c1e9900 */
[----:B------:R-:W-:Y:S01]  /*0450*/  IADD3 R28, PT, PT, R12, 0x4, R21 ;  /* 0x000000040c1c7810 */ /* 0x000fe20007ffe015 */
[----:B------:R-:W-:Y:S01]  /*0460*/  IMAD.WIDE R18, R8, 0x4, R26 ;  /* 0x0000000408127825 */ /* 0x000fe200078e021a */
[----:B------:R-:W-:-:S03]  /*0470*/  LEA R23, R21, R6, 0x7 ;  /* 0x0000000615177211 */ /* 0x000fc600078e38ff */
[----:B------:R-:W-:Y:S02]  /*0480*/  IMAD R29, R28, R8, R5 ;  /* 0x000000081c1d7224 */ /* 0x000fe400078e0205 */
[----:B------:R-:W-:Y:S01]  /*0490*/  IMAD R23, R23, 0x4, R0 ;  /* 0x0000000417177824 */ /* 0x000fe200078e0200 */
[----:B------:R-:W5:Y:S01]  /*04a0*/  LDG.E.CONSTANT R18, desc[UR6][R18.64] ;  /* 0x0000000612127981 */ /* 0x000f62000c1e9900 */
[----:B------:R-:W-:-:S03]  /*04b0*/  IMAD.WIDE R28, R29, 0x4, R16 ;  /* 0x000000041d1c7825 */ /* 0x000fc600078e0210 */
[----:B--2---:R1:W-:Y:S04]  /*04c0*/  STS [R23], R24 ;  /* 0x0000001817007388 */ /* 0x0043e80000000800 */
[----:B-1----:R1:W2:Y:S04]  /*04d0*/  LDG.E.CONSTANT R24, desc[UR6][R28.64] ;  /* 0x000000061c187981 */ /* 0x0022a8000c1e9900 */
[----:B---3--:R3:W-:Y:S01]  /*04e0*/  STS [R23+0x200], R22 ;  /* 0x0002001617007388 */ /* 0x0087e20000000800 */
[----:B-1----:R-:W-:-:S05]  /*04f0*/  IMAD.WIDE R28, R8, 0x4, R28 ;  /* 0x00000004081c7825 */ /* 0x002fca00078e021c */
[----:B---3--:R1:W3:Y:S04]  /*0500*/  LDG.E.CONSTANT R22, desc[UR6][R28.64] ;  /* 0x000000061c167981 */ /* 0x0082e8000c1e9900 */
[----:B----4-:R4:W-:Y:S01]  /*0510*/  STS [R23+0x400], R25 ;  /* 0x0004001917007388 */ /* 0x0109e20000000800 */
[----:B-1----:R-:W-:-:S05]  /*0520*/  IMAD.WIDE R28, R8, 0x4, R28 ;  /* 0x00000004081c7825 */ /* 0x002fca00078e021c */
[----:B----4-:R-:W4:Y:S01]  /*0530*/  LDG.E.CONSTANT R25, desc[UR6][R28.64] ;  /* 0x000000061c197981 */ /* 0x010f22000c1e9900 */
[----:B------:R-:W-:Y:S01]  /*0540*/  IADD3 R19, PT, PT, R12, 0x8, R21 ;  /* 0x000000080c137810 */ /* 0x000fe20007ffe015 */
[----:B------:R-:W-:-:S04]  /*0550*/  IMAD.WIDE R26, R8, 0x4, R28 ;  /* 0x00000004081a7825 */ /* 0x000fc800078e021c */
[----:B------:R-:W-:Y:S01]  /*0560*/  IMAD R19, R19, R8, R5 ;  /* 0x0000000813137224 */ /* 0x000fe200078e0205 */
[----:B-----5:R1:W-:Y:S04]  /*0570*/  STS [R23+0x600], R18 ;  /* 0x0006001217007388 */ /* 0x0203e80000000800 */
[----:B------:R5:W4:Y:S01]  /*0580*/  LDG.E.CONSTANT R26, desc[UR6][R26.64] ;  /* 0x000000061a1a7981 */ /* 0x000b22000c1e9900 */
[----:B-1----:R-:W-:-:S03]  /*0590*/  IMAD.WIDE R18, R19, 0x4, R16 ;  /* 0x0000000413127825 */ /* 0x002fc600078e0210 */
[----:B--2---:R1:W-:Y:S04]  /*05a0*/  STS [R23+0x800], R24 ;  /* 0x0008001817007388 */ /* 0x0043e80000000800 */
[----:B-1----:R1:W2:Y:S01]  /*05b0*/  LDG.E.CONSTANT R24, desc[UR6][R18.64] ;  /* 0x0000000612187981 */ /* 0x0022a2000c1e9900 */
[----:B-----5:R-:W-:-:S03]  /*05c0*/  IADD3 R27, PT, PT, R12, 0xc, R21 ;  /* 0x0000000c0c1b7810 */ /* 0x020fc60007ffe015 */
[----:B---3--:R3:W-:Y:S02]  /*05d0*/  STS [R23+0xa00], R22 ;  /* 0x000a001617007388 */ /* 0x0087e40000000800 */
[----:B------:R-:W-:Y:S02]  /*05e0*/  IMAD R27, R27, R8, R5 ;  /* 0x000000081b1b7224 */ /* 0x000fe400078e0205 */
[----:B-1----:R-:W-:-:S05]  /*05f0*/  IMAD.WIDE R18, R8, 0x4, R18 ;  /* 0x0000000408127825 */ /* 0x002fca00078e0212 */
[----:B---3--:R1:W3:Y:S01]  /*0600*/  LDG.E.CONSTANT R22, desc[UR6][R18.64] ;  /* 0x0000000612167981 */ /* 0x0082e2000c1e9900 */
[----:B------:R-:W-:-:S03]  /*0610*/  IMAD.WIDE R16, R27, 0x4, R16 ;  /* 0x000000041b107825 */ /* 0x000fc600078e0210 */
[----:B----4-:R4:W-:Y:S04]  /*0620*/  STS [R23+0xc00], R25 ;  /* 0x000c001917007388 */ /* 0x0109e80000000800 */
[----:B------:R-:W5:Y:S01]  /*0630*/  LDG.E.CONSTANT R27, desc[UR6][R16.64] ;  /* 0x00000006101b7981 */ /* 0x000f62000c1e9900 */
[----:B-1----:R-:W-:-:S05]  /*0640*/  IMAD.WIDE R18, R8, 0x4, R18 ;  /* 0x0000000408127825 */ /* 0x002fca00078e0212 */
[----:B----4-:R1:W4:Y:S01]  /*0650*/  LDG.E.CONSTANT R25, desc[UR6][R18.64] ;  /* 0x0000000612197981 */ /* 0x010322000c1e9900 */
[----:B------:R-:W-:-:S06]  /*0660*/  IMAD.WIDE R28, R8, 0x4, R18 ;  /* 0x00000004081c7825 */ /* 0x000fcc00078e0212 */
[----:B------:R-:W4:Y:S01]  /*0670*/  LDG.E.CONSTANT R28, desc[UR6][R28.64] ;  /* 0x000000061c1c7981 */ /* 0x000f22000c1e9900 */
[----:B-1----:R-:W-:-:S05]  /*0680*/  IMAD.WIDE R18, R8, 0x4, R16 ;  /* 0x0000000408127825 */ /* 0x002fca00078e0210 */
[----:B------:R1:W4:Y:S02]  /*0690*/  LDG.E.CONSTANT R29, desc[UR6][R18.64] ;  /* 0x00000006121d7981 */ /* 0x000324000c1e9900 */
[----:B-1----:R-:W-:-:S04]  /*06a0*/  IMAD.WIDE R18, R8, 0x4, R18 ;  /* 0x0000000408127825 */ /* 0x002fc800078e0212 */
[----:B------:R-:W-:-:S06]  /*06b0*/  IMAD.WIDE R16, R8, 0x4, R18 ;  /* 0x0000000408107825 */ /* 0x000fcc00078e0212 */
[----:B------:R-:W4:Y:S04]  /*06c0*/  LDG.E.CONSTANT R16, desc[UR6][R16.64] ;  /* 0x0000000610107981 */ /* 0x000f28000c1e9900 */
[----:B--2---:R1:W-:Y:S04]  /*06d0*/  STS [R23+0x1000], R24 ;  /* 0x0010001817007388 */ /* 0x0043e80000000800 */
[----:B-1----:R-:W2:Y:S01]  /*06e0*/  LDG.E.CONSTANT R24, desc[UR6][R18.64] ;  /* 0x0000000612187981 */ /* 0x002ea2000c1e9900 */
[----:B------:R-:W-:-:S03]  /*06f0*/  VIADD R21, R21, 0x10 ;  /* 0x0000001015157836 */ /* 0x000fc60000000000 */
[----:B------:R1:W-:Y:S04]  /*0700*/  STS [R23+0xe00], R26 ;  /* 0x000e001a17007388 */ /* 0x0003e80000000800 */
[----:B---3--:R1:W-:Y:S01]  /*0710*/  STS [R23+0x1200], R22 ;  /* 0x0012001617007388 */ /* 0x0083e20000000800 */
[----:B------:R-:W-:-:S03]  /*0720*/  ISETP.GE.AND P1, PT, R21, R20, PT ;  /* 0x000000141500720c */ /* 0x000fc60003f26270 */
[----:B-----5:R1:W-:Y:S04]  /*0730*/  STS [R23+0x1800], R27 ;  /* 0x0018001b17007388 */ /* 0x0203e80000000800 */
[----:B----4-:R1:W-:Y:S04]  /*0740*/  STS [R23+0x1400], R25 ;  /* 0x0014001917007388 */ /* 0x0103e80000000800 */
[----:B------:R1:W-:Y:S04]  /*0750*/  STS [R23+0x1600], R28 ;  /* 0x0016001c17007388 */ /* 0x0003e80000000800 */
[----:B------:R1:W-:Y:S04]  /*0760*/  STS [R23+0x1a00], R29 ;  /* 0x001a001d17007388 */ /* 0x0003e80000000800 */
[----:B------:R1:W-:Y:S04]  /*0770*/  STS [R23+0x1e00], R16 ;  /* 0x001e001017007388 */ /* 0x0003e80000000800 */
[----:B--2---:R1:W-:Y:S01]  /*0780*/  STS [R23+0x1c00], R24 ;  /* 0x001c001817007388 */ /* 0x0043e20000000800 */
[----:B------:R-:W-:Y:S05]  /*0790*/  @!P1 BRA `(.L_x_19) ;  /* 0xfffffffc00089947 */ /* 0x000fea000383ffff */
.L_x_18:
[----:B-1----:R-:W-:-:S04]  /*07a0*/  IADD3 R16, PT, PT, R13, -R21, RZ ;  /* 0x800000150d107210 */ /* 0x002fc80007ffe0ff */
[----:B------:R-:W-:-:S13]  /*07b0*/  ISETP.GT.AND P1, PT, R16, 0x4, PT ;  /* 0x000000041000780c */ /* 0x000fda0003f24270 */
[----:B------:R-:W-:Y:S05]  /*07c0*/  @!P1 BRA `(.L_x_20) ;  /* 0x0000000000849947 */ /* 0x000fea0003800000 */
[----:B------:R-:W1:Y:S01]  /*07d0*/  LDC.64 R26, c[0x0][0x380] ;  /* 0x0000e000ff1a7b82 */ /* 0x000e620000000a00 */
[C-C-:B------:R-:W-:Y:S01]  /*07e0*/  IMAD.IADD R16, R12.reuse, 0x1, R21.reuse ;  /* 0x000000010c107824 */ /* 0x140fe200078e0215 */
[----:B------:R-:W-:-:S03]  /*07f0*/  IADD3 R17, PT, PT, R12, 0x4, R21 ;  /* 0x000000040c117810 */ /* 0x000fc60007ffe015 */
[-CC-:B------:R-:W-:Y:S02]  /*0800*/  IMAD R23, R16, R8.reuse, R5.reuse ;  /* 0x0000000810177224 */ /* 0x180fe400078e0205 */
[----:B------:R-:W-:Y:S02]  /*0810*/  IMAD R17, R17, R8, R5 ;  /* 0x0000000811117224 */ /* 0x000fe400078e0205 */
[----:B-1----:R-:W-:-:S04]  /*0820*/  IMAD.WIDE R22, R23, 0x4, R26 ;  /* 0x0000000417167825 */ /* 0x002fc800078e021a */
[----:B------:R-:W-:Y:S01]  /*0830*/  IMAD.WIDE R26, R17, 0x4, R26 ;  /* 0x00000004111a7825 */ /* 0x000fe200078e021a */
[----:B------:R1:W2:Y:S03]  /*0840*/  LDG.E.CONSTANT R20, desc[UR6][R22.64] ;  /* 0x0000000616147981 */ /* 0x0002a6000c1e9900 */
[----:B------:R-:W-:-:S04]  /*0850*/  IMAD.WIDE R18, R8, 0x4, R22 ;  /* 0x0000000408127825 */ /* 0x000fc800078e0216 */
[C---:B------:R-:W-:Y:S02]  /*0860*/  IMAD.WIDE R16, R8.reuse, 0x4, R26 ;  /* 0x0000000408107825 */ /* 0x040fe400078e021a */
[----:B------:R-:W3:Y:S02]  /*0870*/  LDG.E.CONSTANT R26, desc[UR6][R26.64] ;  /* 0x000000061a1a7981 */ /* 0x000ee4000c1e9900 */
[C---:B-1----:R-:W-:Y:S02]  /*0880*/  IMAD.WIDE R22, R8.reuse, 0x4, R18 ;  /* 0x0000000408167825 */ /* 0x042fe400078e0212 */
[----:B------:R1:W4:Y:S04]  /*0890*/  LDG.E.CONSTANT R28, desc[UR6][R16.64] ;  /* 0x00000006101c7981 */ /* 0x000328000c1e9900 */
[----:B------:R-:W5:Y:S04]  /*08a0*/  LDG.E.CONSTANT R29, desc[UR6][R22.64] ;  /* 0x00000006161d7981 */ /* 0x000f68000c1e9900 */
[----:B------:R0:W5:Y:S01]  /*08b0*/  LDG.E.CONSTANT R27, desc[UR6][R18.64] ;  /* 0x00000006121b7981 */ /* 0x000162000c1e9900 */
[----:B-1----:R-:W-:-:S04]  /*08c0*/  IMAD.WIDE R16, R8, 0x4, R16 ;  /* 0x0000000408107825 */ /* 0x002fc800078e0210 */
[C---:B------:R-:W-:Y:S02]  /*08d0*/  IMAD.WIDE R24, R8.reuse, 0x4, R16 ;  /* 0x0000000408187825 */ /* 0x040fe400078e0210 */
[----:B------:R-:W5:Y:S02]  /*08e0*/  LDG.E.CONSTANT R16, desc[UR6][R16.64] ;  /* 0x0000000610107981 */ /* 0x000f64000c1e9900 */
[----:B0-----:R-:W-:Y:S02]  /*08f0*/  IMAD.WIDE R18, R8, 0x4, R22 ;  /* 0x0000000408127825 */ /* 0x001fe400078e0216 */
[----:B------:R-:W5:Y:S04]  /*0900*/  LDG.E.CONSTANT R24, desc[UR6][R24.64] ;  /* 0x0000000618187981 */ /* 0x000f68000c1e9900 */
[----:B------:R-:W5:Y:S01]  /*0910*/  LDG.E.CONSTANT R18, desc[UR6][R18.64] ;  /* 0x0000000612127981 */ /* 0x000f62000c1e9900 */
[----:B------:R-:W-:-:S05]  /*0920*/  IMAD R23, R21, 0x80, R6 ;  /* 0x0000008015177824 */ /* 0x000fca00078e0206 */
[----:B------:R-:W-:Y:S01]  /*0930*/  LEA R23, R23, R0, 0x2 ;  /* 0x0000000017177211 */ /* 0x000fe200078e10ff */
[----:B------:R-:W-:Y:S01]  /*0940*/  VIADD R21, R21, 0x8 ;  /* 0x0000000815157836 */ /* 0x000fe20000000000 */
[----:B------:R-:W-:-:S03]  /*0950*/  PLOP3.LUT P0, PT, PT, PT, PT, 0x8, 0x80 ;  /* 0x000000000080781c */ /* 0x000fc60003f0e170 */
[----:B--2---:R1:W-:Y:S04]  /*0960*/  STS [R23], R20 ;  /* 0x0000001417007388 */ /* 0x0043e80000000800 */
[----:B---3--:R1:W-:Y:S04]  /*0970*/  STS [R23+0x800], R26 ;  /* 0x0008001a17007388 */ /* 0x0083e80000000800 */
[----:B----4-:R1:W-:Y:S04]  /*0980*/  STS [R23+0xa00], R28 ;  /* 0x000a001c17007388 */ /* 0x0103e80000000800 */
[----:B-----5:R1:W-:Y:S04]  /*0990*/  STS [R23+0x400], R29 ;  /* 0x0004001d17007388 */ /* 0x0203e80000000800 */
[----:B------:R1:W-:Y:S04]  /*09a0*/  STS [R23+0x200], R27 ;  /* 0x0002001b17007388 */ /* 0x0003e80000000800 */
[----:B------:R1:W-:Y:S04]  /*09b0*/  STS [R23+0xc00], R16 ;  /* 0x000c001017007388 */ /* 0x0003e80000000800 */
[----:B------:R1:W-:Y:S04]  /*09c0*/  STS [R23+0xe00], R24 ;  /* 0x000e001817007388 */ /* 0x0003e80000000800 */
[----:B------:R1:W-:Y:S02]  /*09d0*/  STS [R23+0x600], R18 ;  /* 0x0006001217007388 */ /* 0x0003e40000000800 */
.L_x_20:
[----:B------:R-:W-:-:S13]  /*09e0*/  ISETP.NE.OR P0, PT, R21, R13, P0 ;  /* 0x0000000d1500720c */ /* 0x000fda0000705670 */
[----:B------:R-:W-:Y:S05]  /*09f0*/  @!P0 BRA `(.L_x_16) ;  /* 0x00000000004c8947 */ /* 0x000fea0003800000 */
.L_x_17:
[----:B-12---:R-:W-:-:S04]  /*0a00*/  IMAD.IADD R16, R12, 0x1, R21 ;  /* 0x000000010c107824 */ /* 0x006fc800078e0215 */
[----:B------:R-:W-:-:S04]  /*0a10*/  IMAD R25, R16, R8, R5 ;  /* 0x0000000810197224 */ /* 0x000fc800078e0205 */
[----:B0-----:R-:W-:-:S04]  /*0a20*/  IMAD.WIDE R24, R25, 0x4, R14 ;  /* 0x0000000419187825 */ /* 0x001fc800078e020e */
[C---:B------:R-:W-:Y:S02]  /*0a30*/  IMAD.WIDE R22, R8.reuse, 0x4, R24 ;  /* 0x0000000408167825 */ /* 0x040fe400078e0218 */
[----:B------:R-:W2:Y:S02]  /*0a40*/  LDG.E.CONSTANT R24, desc[UR6][R24.64] ;  /* 0x0000000618187981 */ /* 0x000ea4000c1e9900 */
[C---:B------:R-:W-:Y:S02]  /*0a50*/  IMAD.WIDE R18, R8.reuse, 0x4, R22 ;  /* 0x0000000408127825 */ /* 0x040fe400078e0216 */
[----:B------:R-:W3:Y:S02]  /*0a60*/  LDG.E.CONSTANT R22, desc[UR6][R22.64] ;  /* 0x0000000616167981 */ /* 0x000ee4000c1e9900 */
[----:B------:R-:W-:Y:S02]  /*0a70*/  IMAD.WIDE R16, R8, 0x4, R18 ;  /* 0x0000000408107825 */ /* 0x000fe400078e0212 */
[----:B------:R-:W4:Y:S04]  /*0a80*/  LDG.E.CONSTANT R18, desc[UR6][R18.64] ;  /* 0x0000000612127981 */ /* 0x000f28000c1e9900 */
[----:B------:R-:W5:Y:S01]  /*0a90*/  LDG.E.CONSTANT R16, desc[UR6][R16.64] ;  /* 0x0000000610107981 */ /* 0x000f62000c1e9900 */
[----:B------:R-:W-:-:S05]  /*0aa0*/  LEA R27, R21, R6, 0x7 ;  /* 0x00000006151b7211 */ /* 0x000fca00078e38ff */
[----:B------:R-:W-:Y:S02]  /*0ab0*/  IMAD R27, R27, 0x4, R0 ;  /* 0x000000041b1b7824 */ /* 0x000fe400078e0200 */
[----:B------:R-:W-:-:S05]  /*0ac0*/  VIADD R21, R21, 0x4 ;  /* 0x0000000415157836 */ /* 0x000fca0000000000 */
[----:B------:R-:W-:Y:S01]  /*0ad0*/  ISETP.NE.AND P0, PT, R21, R13, PT ;  /* 0x0000000d1500720c */ /* 0x000fe20003f05270 */
[----:B--2---:R2:W-:Y:S04]  /*0ae0*/  STS [R27], R24 ;  /* 0x000000181b007388 */ /* 0x0045e80000000800 */
[----:B---3--:R2:W-:Y:S04]  /*0af0*/  STS [R27+0x200], R22 ;  /* 0x000200161b007388 */ /* 0x0085e80000000800 */
[----:B----4-:R2:W-:Y:S04]  /*0b00*/  STS [R27+0x400], R18 ;  /* 0x000400121b007388 */ /* 0x0105e80000000800 */
[----:B-----5:R2:W-:Y:S01]  /*0b10*/  STS [R27+0x600], R16 ;  /* 0x000600101b007388 */ /* 0x0205e20000000800 */
[----:B------:R-:W-:Y:S05]  /*0b20*/  @P0 BRA `(.L_x_17) ;  /* 0xfffffffc00b40947 */ /* 0x000fea000383ffff */
.L_x_16:
[----:B------:R-:W-:-:S13]  /*0b30*/  ISETP.NE.AND P0, PT, R11, RZ, PT ;  /* 0x000000ff0b00720c */ /* 0x000fda0003f05270 */
[----:B------:R-:W-:Y:S05]  /*0b40*/  @!P0 BRA `(.L_x_15) ;  /* 0x0000000000348947 */ /* 0x000fea0003800000 */
[----:B0-----:R-:W0:Y:S01]  /*0b50*/  LDC.64 R14, c[0x0][0x380] ;  /* 0x0000e000ff0e7b82 */ /* 0x001e220000000a00 */
[----:B------:R-:W-:-:S05]  /*0b60*/  UMOV UR4, URZ ;  /* 0x000000ff00047c82 */ /* 0x000fca0008000000 */
.L_x_21:
[----:B-123--:R-:W-:-:S05]  /*0b70*/  IADD3 R16, PT, PT, R12, R13, RZ ;  /* 0x0000000d0c107210 */ /* 0x00efca0007ffe0ff */
[----:B------:R-:W-:-:S04]  /*0b80*/  IMAD R17, R16, R8, R5 ;  /* 0x0000000810117224 */ /* 0x000fc800078e0205 */
[----:B0-----:R-:W-:-:S06]  /*0b90*/  IMAD.WIDE R16, R17, 0x4, R14 ;  /* 0x0000000411107825 */ /* 0x001fcc00078e020e */
[----:B------:R-:W2:Y:S01]  /*0ba0*/  LDG.E.CONSTANT R16, desc[UR6][R16.64] ;  /* 0x0000000610107981 */ /* 0x000ea2000c1e9900 */
[C---:B------:R-:W-:Y:S01]  /*0bb0*/  IMAD R19, R13.reuse, 0x80, R6 ;  /* 0x000000800d137824 */ /* 0x040fe200078e0206 */
[----:B------:R-:W-:Y:S01]  /*0bc0*/  UIADD3 UR4, UPT, UPT, UR4, 0x1, URZ ;  /* 0x0000000104047890 */ /* 0x000fe2000fffe0ff */
[----:B------:R-:W-:Y:S02]  /*0bd0*/  IADD3 R13, PT, PT, R13, 0x1, RZ ;  /* 0x000000010d0d7810 */ /* 0x000fe40007ffe0ff */
[----:B------:R-:W-:-:S03]  /*0be0*/  IMAD R19, R19, 0x4, R0 ;  /* 0x0000000413137824 */ /* 0x000fc600078e0200 */
[----:B------:R-:W-:Y:S02]  /*0bf0*/  ISETP.NE.AND P0, PT, R11, UR4, PT ;  /* 0x000000040b007c0c */ /* 0x000fe4000bf05270 */
[----:B--2---:R3:W-:Y:S11]  /*0c00*/  STS [R19], R16 ;  /* 0x0000001013007388 */ /* 0x0047f60000000800 */
[----:B------:R-:W-:Y:S05]  /*0c10*/  @P0 BRA `(.L_x_21) ;  /* 0xfffffffc00d40947 */ /* 0x000fea000383ffff */
.L_x_15:
[----:B------:R-:W-:Y:S01]  /*0c20*/  BAR.SYNC.DEFER_BLOCKING 0x0 ;  /* 0x0000000000007b1d */ /* 0x000fe20000010000 */
[----:B------:R-:W-:-:S13]  /*0c30*/  ISETP.GE.U32.AND P0, PT, R4, R9, PT ;  /* 0x000000090400720c */ /* 0x000fda0003f06070 */
[----:B------:R-:W-:Y:S05]  /*0c40*/  @P0 EXIT ;  /* 0x000000000000094d */ /* 0x000fea0003800000 */
[----:B0-----:R-:W0:Y:S02]  /*0c50*/  LDC.64 R14, c[0x0][0x3a0] ;  /* 0x0000e800ff0e7b82 */ /* 0x001e240000000a00 */
[----:B0-----:R-:W-:-:S06]  /*0c60*/  IMAD.WIDE R14, R5, 0x4, R14 ;  /* 0x00000004050e7825 */ /* 0x001fcc00078e020e */
[----:B------:R-:W4:Y:S01]  /*0c70*/  LDG.E.CONSTANT R14, desc[UR6][R14.64] ;  /* 0x000000060e0e7981 */ /* 0x000f22000c1e9900 */
[----:B------:R-:W-:Y:S02]  /*0c80*/  ISETP.GE.AND P0, PT, R7, 0x1, PT ;  /* 0x000000010700780c */ /* 0x000fe40003f06270 */
[----:B----4-:R-:W-:-:S11]  /*0c90*/  IADD3 R13, PT, PT, R14, -0x1, R7 ;  /* 0xffffffff0e0d7810 */ /* 0x010fd60007ffe007 */
[----:B------:R-:W-:Y:S05]  /*0ca0*/  @!P0 BRA `(.L_x_22) ;  /* 0x00000004000c8947 */ /* 0x000fea0003800000 */
[C---:B------:R-:W-:Y:S01]  /*0cb0*/  IMAD R9, R7.reuse, 0x1fc, RZ ;  /* 0x000001fc07097824 */ /* 0x040fe200078e02ff */
[----:B------:R-:W-:Y:S02]  /*0cc0*/  LOP3.LUT R8, RZ, R10, RZ, 0x33, !PT ;  /* 0x0000000aff087212 */ /* 0x000fe400078e33ff */
[C---:B------:R-:W-:Y:S01]  /*0cd0*/  LOP3.LUT R12, R7.reuse, 0x7ffffffc, RZ, 0xc0, !PT ;  /* 0x7ffffffc070c7812 */ /* 0x040fe200078ec0ff */
[----:B------:R-:W-:Y:S01]  /*0ce0*/  IMAD R9, R6, 0x4, -R9 ;  /* 0x0000000406097824 */ /* 0x000fe200078e0a09 */
[----:B------:R-:W-:Y:S02]  /*0cf0*/  IADD3 R15, PT, PT, R8, 0x1, -R7 ;  /* 0x00000001080f7810 */ /* 0x000fe40007ffe807 */
[----:B------:R-:W-:Y:S01]  /*0d00*/  LOP3.LUT R14, R7, 0x3, RZ, 0xc0, !PT ;  /* 0x00000003070e7812 */ /* 0x000fe200078ec0ff */
[----:B------:R-:W-:Y:S02]  /*0d10*/  IMAD R9, R10, -0x200, R9 ;  /* 0xfffffe000a097824 */ /* 0x000fe400078e0209 */
[----:B------:R-:W-:-:S03]  /*0d20*/  IMAD.MOV R7, RZ, RZ, -R12 ;  /* 0x000000ffff077224 */ /* 0x000fc600078e0a0c */
[----:B---3--:R-:W-:-:S07]  /*0d30*/  IADD3 R19, PT, PT, R9, 0x400, R2 ;  /* 0x0000040009137810 */ /* 0x008fce0007ffe002 */
.L_x_27:
[----:B------:R-:W-:Y:S01]  /*0d40*/  ISETP.GE.AND P0, PT, R4, R13, PT ;  /* 0x0000000d0400720c */ /* 0x000fe20003f06270 */
[----:B------:R-:W-:Y:S01]  /*0d50*/  BSSY.RECONVERGENT B0, `(.L_x_23) ;  /* 0x000002f000007945 */ /* 0x000fe20003800200 */
[----:B0-----:R-:W-:-:S11]  /*0d60*/  MOV R17, 0x7fc00000 ;  /* 0x7fc0000000117802 */ /* 0x001fd60000000f00 */
[----:B------:R-:W-:Y:S05]  /*0d70*/  @!P0 BRA `(.L_x_24) ;  /* 0x0000000000b08947 */ /* 0x000fea0003800000 */
[----:B------:R-:W0:Y:S01]  /*0d80*/  LDCU UR4, c[0x0][0x390] ;  /* 0x00007200ff0477ac */ /* 0x000e220008000800 */
[----:B------:R-:W-:Y:S02]  /*0d90*/  IMAD.MOV.U32 R17, RZ, RZ, RZ ;  /* 0x000000ffff117224 */ /* 0x000fe400078e00ff */
[----:B------:R-:W-:Y:S01]  /*0da0*/  IMAD.MOV.U32 R9, RZ, RZ, RZ ;  /* 0x000000ffff097224 */ /* 0x000fe200078e00ff */
[----:B0-----:R-:W-:-:S09]  /*0db0*/  UISETP.GE.U32.AND UP0, UPT, UR4, 0x4, UPT ;  /* 0x000000040400788c */ /* 0x001fd2000bf06070 */
[----:B------:R-:W-:Y:S05]  /*0dc0*/  BRA.U !UP0, `(.L_x_25) ;  /* 0x00000001084c7547 */ /* 0x000fea000b800000 */
[----:B-12---:R-:W-:Y:S01]  /*0dd0*/  LEA R16, R4, R19, 0x9 ;  /* 0x0000001304107211 */ /* 0x006fe200078e48ff */
[----:B------:R-:W-:Y:S01]  /*0de0*/  IMAD.MOV.U32 R17, RZ, RZ, RZ ;  /* 0x000000ffff117224 */ /* 0x000fe200078e00ff */
[----:B------:R-:W-:Y:S01]  /*0df0*/  MOV R20, R7 ;  /* 0x0000000700147202 */ /* 0x000fe20000000f00 */
[----:B------:R-:W-:-:S07]  /*0e00*/  IMAD.MOV.U32 R18, RZ, RZ, R2 ;  /* 0x000000ffff127224 */ /* 0x000fce00078e0002 */
.L_x_26:
[----:B------:R-:W-:Y:S01]  /*0e10*/  LDS R22, [R16+-0x400] ;  /* 0xfffc000010167984 */ /* 0x000fe20000000800 */
[----:B------:R-:W-:-:S03]  /*0e20*/  VIADD R20, R20, 0x4 ;  /* 0x0000000414147836 */ /* 0x000fc60000000000 */
[----:B------:R0:W1:Y:S02]  /*0e30*/  LDS.128 R8, [R18] ;  /* 0x0000000012087984 */ /* 0x0000640000000c00 */
[----:B------:R-:W-:Y:S02]  /*0e40*/  ISETP.NE.AND P0, PT, R20, RZ, PT ;  /* 0x000000ff1400720c */ /* 0x000fe40003f05270 */
[----:B------:R-:W2:Y:S04]  /*0e50*/  LDS R21, [R16+-0x200] ;  /* 0xfffe000010157984 */ /* 0x000ea80000000800 */
[----:B------:R-:W3:Y:S01]  /*0e60*/  LDS R23, [R16] ;  /* 0x0000000010177984 */ /* 0x000ee20000000800 */
[----:B0-----:R-:W-:-:S03]  /*0e70*/  IADD3 R18, PT, PT, R18, 0x10, RZ ;  /* 0x0000001012127810 */ /* 0x001fc60007ffe0ff */
[----:B------:R0:W4:Y:S02]  /*0e80*/  LDS R24, [R16+0x200] ;  /* 0x0002000010187984 */ /* 0x0001240000000800 */
[----:B0-----:R-:W-:Y:S02]  /*0e90*/  VIADD R16, R16, 0x800 ;  /* 0x0000080010107836 */ /* 0x001fe40000000000 */
[----:B-1----:R-:W-:-:S04]  /*0ea0*/  FFMA R8, R22, R8, R17 ;  /* 0x0000000816087223 */ /* 0x002fc80000000011 */
[----:B--2---:R-:W-:-:S04]  /*0eb0*/  FFMA R9, R9, R21, R8 ;  /* 0x0000001509097223 */ /* 0x004fc80000000008 */
[----:B---3--:R-:W-:-:S04]  /*0ec0*/  FFMA R10, R10, R23, R9 ;  /* 0x000000170a0a7223 */ /* 0x008fc80000000009 */
[----:B----4-:R-:W-:Y:S01]  /*0ed0*/  FFMA R17, R11, R24, R10 ;  /* 0x000000180b117223 */ /* 0x010fe2000000000a */
[----:B------:R-:W-:Y:S06]  /*0ee0*/  @P0 BRA `(.L_x_26) ;  /* 0xfffffffc00c80947 */ /* 0x000fec000383ffff */
[----:B------:R-:W-:-:S07]  /*0ef0*/  MOV R9, R12 ;  /* 0x0000000c00097202 */ /* 0x000fce0000000f00 */
.L_x_25:
[----:B------:R-:W-:-:S13]  /*0f00*/  ISETP.NE.AND P0, PT, R14, RZ, PT ;  /* 0x000000ff0e00720c */ /* 0x000fda0003f05270 */
[----:B------:R-:W-:Y:S05]  /*0f10*/  @!P0 BRA `(.L_x_24) ;  /* 0x0000000000488947 */ /* 0x000fea0003800000 */
[----:B------:R-:W0:Y:S01]  /*0f20*/  S2UR UR5, SR_CgaCtaId ;  /* 0x00000000000579c3 */ /* 0x000e220000008800 */
[----:B------:R-:W-:Y:S01]  /*0f30*/  UMOV UR4, 0x400 ;  /* 0x0000040000047882 */ /* 0x000fe20000000000 */
[----:B------:R-:W-:Y:S02]  /*0f40*/  IADD3 R11, PT, PT, R9, R15, R4 ;  /* 0x0000000f090b7210 */ /* 0x000fe40007ffe004 */
[----:B------:R-:W-:-:S03]  /*0f50*/  ISETP.NE.AND P0, PT, R14, 0x1, PT ;  /* 0x000000010e00780c */ /* 0x000fc60003f05270 */
[----:B------:R-:W-:-:S04]  /*0f60*/  IMAD R11, R11, 0x80, R6 ;  /* 0x000000800b0b7824 */ /* 0x000fc800078e0206 */
[----:B-12---:R-:W-:-:S05]  /*0f70*/  IMAD R18, R11, 0x4, R0 ;  /* 0x000000040b127824 */ /* 0x006fca00078e0200 */
[----:B------:R-:W-:Y:S01]  /*0f80*/  LDS R16, [R18] ;  /* 0x0000000012107984 */ /* 0x000fe20000000800 */
[----:B0-----:R-:W-:-:S06]  /*0f90*/  ULEA UR4, UR5, UR4, 0x18 ;  /* 0x0000000405047291 */ /* 0x001fcc000f8ec0ff */
[----:B------:R-:W-:-:S04]  /*0fa0*/  MOV R2, UR4 ;  /* 0x0000000400027c02 */ /* 0x000fc80008000f00 */
[----:B------:R-:W-:-:S06]  /*0fb0*/  LEA R8, R9, R2, 0x2 ;  /* 0x0000000209087211 */ /* 0x000fcc00078e10ff */
[----:B------:R-:W0:Y:S02]  /*0fc0*/  LDS.128 R8, [R8] ;  /* 0x0000000008087984 */ /* 0x000e240000000c00 */
[----:B0-----:R-:W-:Y:S01]  /*0fd0*/  FFMA R17, R16, R8, R17 ;  /* 0x0000000810117223 */ /* 0x001fe20000000011 */
[----:B------:R-:W-:Y:S06]  /*0fe0*/  @!P0 BRA `(.L_x_24) ;  /* 0x0000000000148947 */ /* 0x000fec0003800000 */
[----:B------:R-:W-:Y:S01]  /*0ff0*/  ISETP.NE.AND P0, PT, R14, 0x2, PT ;  /* 0x000000020e00780c */ /* 0x000fe20003f05270 */
[----:B------:R-:W0:-:S12]  /*1000*/  LDS R8, [R18+0x200] ;  /* 0x0002000012087984 */ /* 0x000e180000000800 */
[----:B------:R-:W1:Y:S01]  /*1010*/  @P0 LDS R16, [R18+0x400] ;  /* 0x0004000012100984 */ /* 0x000e620000000800 */
[----:B0-----:R-:W-:-:S04]  /*1020*/  FFMA R17, R8, R9, R17 ;  /* 0x0000000908117223 */ /* 0x001fc80000000011 */
[----:B-1----:R-:W-:-:S07]  /*1030*/  @P0 FFMA R17, R16, R10, R17 ;  /* 0x0000000a10110223 */ /* 0x002fce0000000011 */
.L_x_24:
[----:B------:R-:W-:Y:S05]  /*1040*/  BSYNC.RECONVERGENT B0 ;  /* 0x0000000000007941 */ /* 0x000fea0003800200 */
.L_x_23:
[----:B------:R-:W0:Y:S01]  /*1050*/  LDC.64 R8, c[0x0][0x3a8] ;  /* 0x0000ea00ff087b82 */ /* 0x000e220000000a00 */
[----:B------:R-:W3:Y:S02]  /*1060*/  LDCU UR4, c[0x0][0x394] ;  /* 0x00007280ff0477ac */ /* 0x000ee40008000800 */
[C---:B---3--:R-:W-:Y:S02]  /*1070*/  IMAD R11, R4.reuse, UR4, R5 ;  /* 0x00000004040b7c24 */ /* 0x048fe4000f8e0205 */
[----:B------:R-:W-:Y:S02]  /*1080*/  VIADD R4, R4, 0x1 ;  /* 0x0000000104047836 */ /* 0x000fe40000000000 */
[----:B0-----:R-:W-:-:S03]  /*1090*/  IMAD.WIDE R8, R11, 0x4, R8 ;  /* 0x000000040b087825 */ /* 0x001fc600078e0208 */
[----:B------:R-:W-:Y:S02]  /*10a0*/  ISETP.GE.U32.AND P0, PT, R4, R3, PT ;  /* 0x000000030400720c */ /* 0x000fe40003f06070 */
[----:B------:R0:W-:Y:S11]  /*10b0*/  STG.E desc[UR6][R8.64], R17 ;  /* 0x0000001108007986 */ /* 0x0001f6000c101906 */
[----:B------:R-:W-:Y:S05]  /*10c0*/  @!P0 BRA `(.L_x_27) ;  /* 0xfffffffc001c8947 */ /* 0x000fea000383ffff */
[----:B------:R-:W-:Y:S05]  /*10d0*/  EXIT ;  /* 0x000000000000794d */ /* 0x000fea0003800000 */
.L_x_22:
[----:B------:R-:W-:-:S04]  /*10e0*/  VIADDMNMX.U32 R9, R4, 0x1, R3, !PT ;  /* 0x0000000104097846 */ /* 0x000fc80007800003 */
[----:B------:R-:W-:Y:S02]  /*10f0*/  IADD3 R2, PT, PT, R4, -R9, RZ ;  /* 0x8000000904027210 */ /* 0x000fe40007ffe0ff */
[----:B------:R-:W-:Y:S02]  /*1100*/  LOP3.LUT R0, R9, 0x7, RZ, 0xc0, !PT ;  /* 0x0000000709007812 */ /* 0x000fe400078ec0ff */
[----:B------:R-:W-:Y:S02]  /*1110*/  ISETP.GT.U32.AND P1, PT, R2, -0x8, PT ;  /* 0xfffffff80200780c */ /* 0x000fe40003f24070 */
[----:B------:R-:W-:-:S11]  /*1120*/  ISETP.NE.AND P0, PT, R0, RZ, PT ;  /* 0x000000ff0000720c */ /* 0x000fd60003f05270 */
[----:B------:R-:W-:Y:S05]  /*1130*/  @P1 BRA `(.L_x_28) ;  /* 0x0000000000bc1947 */ /* 0x000fea0003800000 */
[----:B------:R-:W0:Y:S01]  /*1140*/  LDC.64 R2, c[0x0][0x3a8] ;  /* 0x0000ea00ff027b82 */ /* 0x000e220000000a00 */
[----:B------:R-:W-:Y:S01]  /*1150*/  IADD3 R12, PT, PT, R9, -R4, -R0 ;  /* 0x80000004090c7210 */ /* 0x000fe20007ffe800 */
[----:B------:R-:W-:-:S06]  /*1160*/  UMOV UR4, URZ ;  /* 0x000000ff00047c82 */ /* 0x000fcc0008000000 */
.L_x_29:
[----:B---34-:R-:W-:Y:S01]  /*1170*/  IMAD R19, R8, R4, R5 ;  /* 0x0000000408137224 */ /* 0x018fe200078e0205 */
[C---:B------:R-:W-:Y:S01]  /*1180*/  IADD3 R10, PT, PT, R4.reuse, 0x2, RZ ;  /* 0x00000002040a7810 */ /* 0x040fe20007ffe0ff */
[C---:B------:R-:W-:Y:S01]  /*1190*/  VIADD R14, R4.reuse, 0x3 ;  /* 0x00000003040e7836 */ /* 0x040fe20000000000 */
[-C--:B------:R-:W-:Y:S01]  /*11a0*/  ISETP.GE.AND P6, PT, R4, R13.reuse, PT ;  /* 0x0000000d0400720c */ /* 0x080fe20003fc6270 */
[----:B012---:R-:W-:Y:S01]  /*11b0*/  IMAD.WIDE R18, R19, 0x4, R2 ;  /* 0x0000000413127825 */ /* 0x007fe200078e0202 */
[-C--:B------:R-:W-:Y:S01]  /*11c0*/  ISETP.GE.AND P4, PT, R10, R13.reuse, PT ;  /* 0x0000000d0a00720c */ /* 0x080fe20003f86270 */
[----:B------:R-:W-:Y:S01]  /*11d0*/  UIADD3 UR4, UPT, UPT, UR4, 0x8, URZ ;  /* 0x0000000804047890 */ /* 0x000fe2000fffe0ff */
[----:B------:R-:W-:Y:S01]  /*11e0*/  ISETP.GE.AND P1, PT, R14, R13, PT ;  /* 0x0000000d0e00720c */ /* 0x000fe20003f26270 */
[----:B------:R-:W-:Y:S01]  /*11f0*/  VIADD R6, R4, 0x1 ;  /* 0x0000000104067836 */ /* 0x000fe20000000000 */
[----:B------:R-:W-:Y:S01]  /*1200*/  FSEL R27, RZ, +QNAN , P6 ;  /* 0x7fc00000ff1b7808 */ /* 0x000fe20003000000 */
[----:B------:R-:W-:Y:S01]  /*1210*/  IMAD.WIDE R16, R8, 0x4, R18 ;  /* 0x0000000408107825 */ /* 0x000fe200078e0212 */
[----:B------:R-:W-:-:S02]  /*1220*/  FSEL R26, RZ, +QNAN , P4 ;  /* 0x7fc00000ff1a7808 */ /* 0x000fc40002000000 */
[-C--:B------:R-:W-:Y:S01]  /*1230*/  ISETP.GE.AND P2, PT, R6, R13.reuse, PT ;  /* 0x0000000d0600720c */ /* 0x080fe20003f46270 */
[C---:B------:R-:W-:Y:S01]  /*1240*/  VIADD R10, R4.reuse, 0x5 ;  /* 0x00000005040a7836 */ /* 0x040fe20000000000 */
[----:B------:R-:W-:Y:S01]  /*1250*/  IADD3 R6, PT, PT, R4, 0x4, RZ ;  /* 0x0000000404067810 */ /* 0x000fe20007ffe0ff */
[----:B------:R-:W-:Y:S01]  /*1260*/  IMAD.WIDE R20, R8, 0x4, R16 ;  /* 0x0000000408147825 */ /* 0x000fe200078e0210 */
[----:B------:R-:W-:Y:S01]  /*1270*/  FSEL R29, RZ, +QNAN , P2 ;  /* 0x7fc00000ff1d7808 */ /* 0x000fe20001000000 */
[----:B------:R0:W-:Y:S01]  /*1280*/  STG.E desc[UR6][R18.64], R27 ;  /* 0x0000001b12007986 */ /* 0x0001e2000c101906 */
[-C--:B------:R-:W-:Y:S01]  /*1290*/  ISETP.GE.AND P5, PT, R10, R13.reuse, PT ;  /* 0x0000000d0a00720c */ /* 0x080fe20003fa6270 */
[----:B------:R-:W-:Y:S01]  /*12a0*/  VIADD R22, R4, 0x7 ;  /* 0x0000000704167836 */ /* 0x000fe20000000000 */
[-C--:B------:R-:W-:Y:S01]  /*12b0*/  ISETP.GE.AND P3, PT, R6, R13.reuse, PT ;  /* 0x0000000d0600720c */ /* 0x080fe20003f66270 */
[----:B------:R-:W-:Y:S01]  /*12c0*/  IMAD.WIDE R14, R8, 0x4, R20 ;  /* 0x00000004080e7825 */ /* 0x000fe200078e0214 */
[----:B------:R-:W-:Y:S01]  /*12d0*/  IADD3 R6, PT, PT, R4, 0x6, RZ ;  /* 0x0000000604067810 */ /* 0x000fe20007ffe0ff */
[----:B------:R1:W-:Y:S01]  /*12e0*/  STG.E desc[UR6][R16.64], R29 ;  /* 0x0000001d10007986 */ /* 0x0003e2000c101906 */
[----:B------:R-:W-:-:S02]  /*12f0*/  ISETP.GE.AND P2, PT, R22, R13, PT ;  /* 0x0000000d1600720c */ /* 0x000fc40003f46270 */
[----:B------:R-:W-:Y:S01]  /*1300*/  ISETP.GE.AND P6, PT, R6, R13, PT ;  /* 0x0000000d0600720c */ /* 0x000fe20003fc6270 */
[C---:B------:R-:W-:Y:S01]  /*1310*/  IMAD.WIDE R10, R8.reuse, 0x4, R14 ;  /* 0x00000004080a7825 */ /* 0x040fe200078e020e */
[----:B------:R-:W-:Y:S01]  /*1320*/  FSEL R28, RZ, +QNAN , P1 ;  /* 0x7fc00000ff1c7808 */ /* 0x000fe20000800000 */
[----:B------:R2:W-:Y:S01]  /*1330*/  STG.E desc[UR6][R20.64], R26 ;  /* 0x0000001a14007986 */ /* 0x0005e2000c101906 */
[----:B0-----:R-:W-:Y:S02]  /*1340*/  FSEL R19, RZ, +QNAN , P5 ;  /* 0x7fc00000ff137808 */ /* 0x001fe40002800000 */
[----:B------:R-:W-:Y:S01]  /*1350*/  FSEL R27, RZ, +QNAN , P2 ;  /* 0x7fc00000ff1b7808 */ /* 0x000fe20001000000 */
[----:B------:R-:W-:Y:S01]  /*1360*/  IMAD.WIDE R6, R8, 0x4, R10 ;  /* 0x0000000408067825 */ /* 0x000fe200078e020a */
[----:B------:R4:W-:Y:S01]  /*1370*/  STG.E desc[UR6][R14.64], R28 ;  /* 0x0000001c0e007986 */ /* 0x0009e2000c101906 */
[----:B-1----:R-:W-:Y:S02]  /*1380*/  FSEL R17, RZ, +QNAN , P3 ;  /* 0x7fc00000ff117808 */ /* 0x002fe40001800000 */
[----:B------:R-:W-:Y:S01]  /*1390*/  ISETP.NE.AND P1, PT, R12, UR4, PT ;  /* 0x000000040c007c0c */ /* 0x000fe2000bf25270 */
[----:B------:R-:W-:-:S02]  /*13a0*/  IMAD.WIDE R22, R8, 0x4, R6 ;  /* 0x0000000408167825 */ /* 0x000fc400078e0206 */
[----:B------:R4:W-:Y:S01]  /*13b0*/  STG.E desc[UR6][R10.64], R17 ;  /* 0x000000110a007986 */ /* 0x0009e2000c101906 */
[----:B--2---:R-:W-:Y:S02]  /*13c0*/  FSEL R21, RZ, +QNAN , P6 ;  /* 0x7fc00000ff157808 */ /* 0x004fe40003000000 */
[----:B------:R-:W-:Y:S01]  /*13d0*/  IADD3 R4, PT, PT, R4, 0x8, RZ ;  /* 0x0000000804047810 */ /* 0x000fe20007ffe0ff */
[----:B------:R4:W-:Y:S01]  /*13e0*/  STG.E desc[UR6][R6.64], R19 ;  /* 0x0000001306007986 */ /* 0x0009e2000c101906 */
[----:B------:R-:W-:-:S03]  /*13f0*/  IMAD.WIDE R24, R8, 0x4, R22 ;  /* 0x0000000408187825 */ /* 0x000fc600078e0216 */
[----:B------:R4:W-:Y:S04]  /*1400*/  STG.E desc[UR6][R22.64], R21 ;  /* 0x0000001516007986 */ /* 0x0009e8000c101906 */
[----:B------:R4:W-:Y:S01]  /*1410*/  STG.E desc[UR6][R24.64], R27 ;  /* 0x0000001b18007986 */ /* 0x0009e2000c101906 */
[----:B------:R-:W-:Y:S05]  /*1420*/  @P1 BRA `(.L_x_29) ;  /* 0xfffffffc00501947 */ /* 0x000fea000383ffff */
.L_x_28:
[----:B------:R-:W-:Y:S05]  /*1430*/  @!P0 EXIT ;  /* 0x000000000000894d */ /* 0x000fea0003800000 */
[----:B------:R-:W-:Y:S02]  /*1440*/  ISETP.GE.U32.AND P0, PT, R0, 0x4, PT ;  /* 0x000000040000780c */ /* 0x000fe40003f06070 */
[----:B------:R-:W-:-:S04]  /*1450*/  LOP3.LUT R12, R9, 0x3, RZ, 0xc0, !PT ;  /* 0x00000003090c7812 */ /* 0x000fc800078ec0ff */
[----:B------:R-:W-:-:S07]  /*1460*/  ISETP.NE.AND P4, PT, R12, RZ, PT ;  /* 0x000000ff0c00720c */ /* 0x000fce0003f85270 */
[----:B------:R-:W-:Y:S06]  /*1470*/  @!P0 BRA `(.L_x_30) ;  /* 0x0000000000588947 */ /* 0x000fec0003800000 */
[----:B------:R-:W0:Y:S01]  /*1480*/  LDC.64 R2, c[0x0][0x3a8] ;  /* 0x0000ea00ff027b82 */ /* 0x000e220000000a00 */
[C---:B----4-:R-:W-:Y:S01]  /*1490*/  IMAD R7, R4.reuse, R8, R5 ;  /* 0x0000000804077224 */ /* 0x050fe200078e0205 */
[C---:B------:R-:W-:Y:S01]  /*14a0*/  IADD3 R10, PT, PT, R4.reuse, 0x2, RZ ;  /* 0x00000002040a7810 */ /* 0x040fe20007ffe0ff */
[C---:B------:R-:W-:Y:S01]  /*14b0*/  VIADD R0, R4.reuse, 0x1 ;  /* 0x0000000104007836 */ /* 0x040fe20000000000 */
[-C--:B------:R-:W-:Y:S02]  /*14c0*/  ISETP.GE.AND P0, PT, R4, R13.reuse, PT ;  /* 0x0000000d0400720c */ /* 0x080fe40003f06270 */
[-C--:B------:R-:W-:Y:S02]  /*14d0*/  ISETP.GE.AND P2, PT, R10, R13.reuse, PT ;  /* 0x0000000d0a00720c */ /* 0x080fe40003f46270 */
[----:B------:R-:W-:Y:S01]  /*14e0*/  ISETP.GE.AND P1, PT, R0, R13, PT ;  /* 0x0000000d0000720c */ /* 0x000fe20003f26270 */
[----:B------:R-:W-:Y:S01]  /*14f0*/  VIADD R0, R4, 0x3 ;  /* 0x0000000304007836 */ /* 0x000fe20000000000 */
[----:B------:R-:W-:-:S02]  /*1500*/  FSEL R17, RZ, +QNAN , P0 ;  /* 0x7fc00000ff117808 */ /* 0x000fc40000000000 */
[----:B---3--:R-:W-:Y:S02]  /*1510*/  FSEL R19, RZ, +QNAN , P1 ;  /* 0x7fc00000ff137808 */ /* 0x008fe40000800000 */
[----:B------:R-:W-:Y:S02]  /*1520*/  ISETP.GE.AND P3, PT, R0, R13, PT ;  /* 0x0000000d0000720c */ /* 0x000fe40003f66270 */
[----:B------:R-:W-:Y:S02]  /*1530*/  FSEL R21, RZ, +QNAN , P2 ;  /* 0x7fc00000ff157808 */ /* 0x000fe40001000000 */
[----:B-1----:R-:W-:Y:S02]  /*1540*/  FSEL R23, RZ, +QNAN , P3 ;  /* 0x7fc00000ff177808 */ /* 0x002fe40001800000 */
[----:B------:R-:W-:Y:S01]  /*1550*/  IADD3 R4, PT, PT, R4, 0x4, RZ ;  /* 0x0000000404047810 */ /* 0x000fe20007ffe0ff */
[----:B0-----:R-:W-:-:S05]  /*1560*/  IMAD.WIDE R2, R7, 0x4, R2 ;  /* 0x0000000407027825 */ /* 0x001fca00078e0202 */
[----:B------:R0:W-:Y:S01]  /*1570*/  STG.E desc[UR6][R2.64], R17 ;  /* 0x0000001102007986 */ /* 0x0001e2000c101906 */
[----:B------:R-:W-:-:S05]  /*1580*/  IMAD.WIDE R6, R8, 0x4, R2 ;  /* 0x0000000408067825 */ /* 0x000fca00078e0202 */
[----:B------:R0:W-:Y:S01]  /*1590*/  STG.E desc[UR6][R6.64], R19 ;  /* 0x0000001306007986 */ /* 0x0001e2000c101906 */
[----:B------:R-:W-:-:S05]  /*15a0*/  IMAD.WIDE R10, R8, 0x4, R6 ;  /* 0x00000004080a7825 */ /* 0x000fca00078e0206 */
[----:B------:R0:W-:Y:S01]  /*15b0*/  STG.E desc[UR6][R10.64], R21 ;  /* 0x000000150a007986 */ /* 0x0001e2000c101906 */
[----:B------:R-:W-:-:S05]  /*15c0*/  IMAD.WIDE R14, R8, 0x4, R10 ;  /* 0x00000004080e7825 */ /* 0x000fca00078e020a */
[----:B------:R0:W-:Y:S02]  /*15d0*/  STG.E desc[UR6][R14.64], R23 ;  /* 0x000000170e007986 */ /* 0x0001e4000c101906 */
.L_x_30:
[----:B------:R-:W-:Y:S05]  /*15e0*/  @!P4 EXIT ;  /* 0x000000000000c94d */ /* 0x000fea0003800000 */
[----:B------:R-:W-:Y:S02]  /*15f0*/  ISETP.NE.AND P0, PT, R12, 0x1, PT ;  /* 0x000000010c00780c */ /* 0x000fe40003f05270 */
[----:B------:R-:W-:-:S04]  /*1600*/  LOP3.LUT R9, R9, 0x1, RZ, 0xc0, !PT ;  /* 0x0000000109097812 */ /* 0x000fc800078ec0ff */
[----:B------:R-:W-:-:S07]  /*1610*/  ISETP.NE.U32.AND P1, PT, R9, 0x1, PT ;  /* 0x000000010900780c */ /* 0x000fce0003f25070 */
[----:B------:R-:W-:Y:S06]  /*1620*/  @!P0 BRA `(.L_x_31) ;  /* 0x0000000000308947 */ /* 0x000fec0003800000 */
[----:B0-----:R-:W0:Y:S01]  /*1630*/  LDC.64 R2, c[0x0][0x3a8] ;  /* 0x0000ea00ff027b82 */ /* 0x001e220000000a00 */
[C---:B----4-:R-:W-:Y:S01]  /*1640*/  IMAD R7, R4.reuse, R8, R5 ;  /* 0x0000000804077224 */ /* 0x050fe200078e0205 */
[CC--:B------:R-:W-:Y:S01]  /*1650*/  ISETP.GE.AND P0, PT, R4.reuse, R13.reuse, PT ;  /* 0x0000000d0400720c */ /* 0x0c0fe20003f06270 */
[C---:B------:R-:W-:Y:S01]  /*1660*/  VIADD R0, R4.reuse, 0x1 ;  /* 0x0000000104007836 */ /* 0x040fe20000000000 */
[----:B------:R-:W-:Y:S02]  /*1670*/  IADD3 R4, PT, PT, R4, 0x2, RZ ;  /* 0x0000000204047810 */ /* 0x000fe40007ffe0ff */
[----:B------:R-:W-:Y:S02]  /*1680*/  FSEL R9, RZ, +QNAN , P0 ;  /* 0x7fc00000ff097808 */ /* 0x000fe40000000000 */
[----:B------:R-:W-:-:S04]  /*1690*/  ISETP.GE.AND P2, PT, R0, R13, PT ;  /* 0x0000000d0000720c */ /* 0x000fc80003f46270 */
[----:B------:R-:W-:Y:S01]  /*16a0*/  FSEL R11, RZ, +QNAN , P2 ;  /* 0x7fc00000ff0b7808 */ /* 0x000fe20001000000 */
[----:B0-----:R-:W-:-:S05]  /*16b0*/  IMAD.WIDE R2, R7, 0x4, R2 ;  /* 0x0000000407027825 */ /* 0x001fca00078e0202 */
[----:B------:R0:W-:Y:S01]  /*16c0*/  STG.E desc[UR6][R2.64], R9 ;  /* 0x0000000902007986 */ /* 0x0001e2000c101906 */
[----:B------:R-:W-:-:S05]  /*16d0*/  IMAD.WIDE R6, R8, 0x4, R2 ;  /* 0x0000000408067825 */ /* 0x000fca00078e0202 */
[----:B------:R0:W-:Y:S02]  /*16e0*/  STG.E desc[UR6][R6.64], R11 ;  /* 0x0000000b06007986 */ /* 0x0001e4000c101906 */
.L_x_31:
[----:B------:R-:W-:Y:S05]  /*16f0*/  @P1 EXIT ;  /* 0x000000000000194d */ /* 0x000fea0003800000 */
[----:B0-----:R-:W0:Y:S01]  /*1700*/  LDC.64 R2, c[0x0][0x3a8] ;  /* 0x0000ea00ff027b82 */ /* 0x001e220000000a00 */
[C---:B------:R-:W-:Y:S01]  /*1710*/  IMAD R5, R4.reuse, R8, R5 ;  /* 0x0000000804057224 */ /* 0x040fe200078e0205 */
[----:B------:R-:W-:-:S03]  /*1720*/  ISETP.GE.AND P0, PT, R4, R13, PT ;  /* 0x0000000d0400720c */ /* 0x000fc60003f06270 */
[----:B0-----:R-:W-:Y:S01]  /*1730*/  IMAD.WIDE R2, R5, 0x4, R2 ;  /* 0x0000000405027825 */ /* 0x001fe200078e0202 */
[----:B------:R-:W-:-:S05]  /*1740*/  FSEL R5, RZ, +QNAN , P0 ;  /* 0x7fc00000ff057808 */ /* 0x000fca0000000000 */
[----:B------:R-:W-:Y:S01]  /*1750*/  STG.E desc[UR6][R2.64], R5 ;  /* 0x0000000502007986 */ /* 0x000fe2000c101906 */
[----:B------:R-:W-:Y:S05]  /*1760*/  EXIT ;  /* 0x000000000000794d */ /* 0x000fea0003800000 */
.L_x_32:
        /* <DEDUP_REMOVED lines=9> */
.L_x_96:


//--------------------- .text.trima_multi_series_one_param_f32 --------------------------
	.section	.text.trima_multi_series_one_param_f32,"ax",@progbits
	.align	128
        .global         trima_multi_series_one_param_f32
        .type           trima_multi_series_one_param_f32,@function
        .size           trima_multi_series_one_param_f32,(.L_x_97 - trima_multi_series_one_param_f32)
        .other          trima_multi_series_one_param_f32,@"STO_CUDA_ENTRY STV_DEFAULT"
trima_multi_series_one_param_f32:
.text.trima_multi_series_one_param_f32:
[----:B------:R-:W-:Y:S01]  /*0000*/  LDC R1, c[0x0][0x37c] ;  /* 0x0000df00ff017b82 */ /* 0x000fe20000000800 */
[----:B------:R-:W0:Y:S07]  /*0010*/  S2R R13, SR_TID.X ;  /* 0x00000000000d7919 */ /* 0x000e2e0000002100 */
[----:B------:R-:W0:Y:S01]  /*0020*/  LDC R10, c[0x0][0x390] ;  /* 0x0000e400ff0a7b82 */ /* 0x000e220000000800 */
[----:B------:R-:W1:Y:S01]  /*0030*/  LDCU.64 UR6, c[0x0][0x358] ;  /* 0x00006b00ff0677ac */ /* 0x000e620008000a00 */
[----:B------:R-:W-:Y:S01]  /*0040*/  BSSY.RECONVERGENT B0, `(.L_x_33) ;  /* 0x0000011000007945 */ /* 0x000fe20003800200 */
[----:B------:R-:W2:Y:S01]  /*0050*/  S2R R15, SR_CTAID.Y ;  /* 0x00000000000f7919 */ /* 0x000ea20000002600 */
[----:B0-----:R-:W-:-:S13]  /*0060*/  ISETP.GE.AND P0, PT, R13, R10, PT ;  /* 0x0000000a0d00720c */ /* 0x001fda0003f06270 */
[----:B-12---:R-:W-:Y:S05]  /*0070*/  @P0 BRA `(.L_x_34) ;  /* 0x0000000000340947 */ /* 0x006fea0003800000 */
[----:B------:R-:W0:Y:S01]  /*0080*/  S2R R3, SR_CgaCtaId ;  /* 0x0000000000037919 */ /* 0x000e220000008800 */
[----:B------:R-:W1:Y:S01]  /*0090*/  LDC R6, c[0x0][0x360] ;  /* 0x0000d800ff067b82 */ /* 0x000e620000000800 */
[----:B------:R-:W-:Y:S02]  /*00a0*/  MOV R0, 0x400 ;  /* 0x0000040000007802 */ /* 0x000fe40000000f00 */
[----:B------:R-:W-:-:S05]  /*00b0*/  MOV R7, R13 ;  /* 0x0000000d00077202 */ /* 0x000fca0000000f00 */
[----:B------:R-:W2:Y:S01]  /*00c0*/  LDC.64 R4, c[0x0][0x388] ;  /* 0x0000e200ff047b82 */ /* 0x000ea20000000a00 */
[----:B0-----:R-:W-:-:S07]  /*00d0*/  LEA R0, R3, R0, 0x18 ;  /* 0x0000000003007211 */ /* 0x001fce00078ec0ff */
.L_x_35:
[----:B0-2---:R-:W-:-:S06]  /*00e0*/  IMAD.WIDE R2, R7, 0x4, R4 ;  /* 0x0000000407027825 */ /* 0x005fcc00078e0204 */
[----:B------:R-:W2:Y:S01]  /*00f0*/  LDG.E.CONSTANT R2, desc[UR6][R2.64] ;  /* 0x0000000602027981 */ /* 0x000ea2000c1e9900 */
[----:B------:R-:W-:Y:S01]  /*0100*/  IMAD R9, R7, 0x4, R0 ;  /* 0x0000000407097824 */ /* 0x000fe200078e0200 */
[----:B-1----:R-:W-:-:S04]  /*0110*/  IADD3 R7, PT, PT, R6, R7, RZ ;  /* 0x0000000706077210 */ /* 0x002fc80007ffe0ff */
[----:B------:R-:W-:Y:S01]  /*0120*/  ISETP.GE.AND P0, PT, R7, R10, PT ;  /* 0x0000000a0700720c */ /* 0x000fe20003f06270 */
[----:B--2---:R0:W-:-:S12]  /*0130*/  STS [R9], R2 ;  /* 0x0000000209007388 */ /* 0x0041d80000000800 */
[----:B------:R-:W-:Y:S05]  /*0140*/  @!P0 BRA `(.L_x_35) ;  /* 0xfffffffc00e48947 */ /* 0x000fea000383ffff */
.L_x_34:
[----:B------:R-:W-:Y:S05]  /*0150*/  BSYNC.RECONVERGENT B0 ;  /* 0x0000000000007941 */ /* 0x000fea0003800200 */
.L_x_33:
[----:B------:R-:W1:Y:S01]  /*0160*/  LDCU UR4, c[0x0][0x394] ;  /* 0x00007280ff0477ac */ /* 0x000e620008000800 */
[----:B------:R-:W-:Y:S01]  /*0170*/  BAR.SYNC.DEFER_BLOCKING 0x0 ;  /* 0x0000000000007b1d */ /* 0x000fe20000010000 */
[----:B-1----:R-:W-:-:S13]  /*0180*/  ISETP.GE.AND P0, PT, R15, UR4, PT ;  /* 0x000000040f007c0c */ /* 0x002fda000bf06270 */
[----:B------:R-:W-:Y:S05]  /*0190*/  @P0 EXIT ;  /* 0x000000000000094d */ /* 0x000fea0003800000 */
[----:B------:R-:W1:Y:S01]  /*01a0*/  S2UR UR4, SR_CTAID.X ;  /* 0x00000000000479c3 */ /* 0x000e620000002500 */
[----:B------:R-:W2:Y:S07]  /*01b0*/  LDCU UR8, c[0x0][0x398] ;  /* 0x00007300ff0877ac */ /* 0x000eae0008000800 */
[----:B------:R-:W1:Y:S01]  /*01c0*/  LDC R14, c[0x0][0x360] ;  /* 0x0000d800ff0e7b82 */ /* 0x000e620000000800 */
[----:B------:R-:W3:Y:S01]  /*01d0*/  LDCU UR5, c[0x0][0x370] ;  /* 0x00006e00ff0577ac */ /* 0x000ee20008000800 */
[----:B-1----:R-:W-:-:S02]  /*01e0*/  IMAD R13, R14, UR4, R13 ;  /* 0x000000040e0d7c24 */ /* 0x002fc4000f8e020d */
[----:B---3--:R-:W-:-:S03]  /*01f0*/  IMAD R14, R14, UR5, RZ ;  /* 0x000000050e0e7c24 */ /* 0x008fc6000f8e02ff */
[----:B--2---:R-:W-:-:S13]  /*0200*/  ISETP.GE.AND P0, PT, R13, UR8, PT ;  /* 0x000000080d007c0c */ /* 0x004fda000bf06270 */
[----:B------:R-:W-:Y:S05]  /*0210*/  @P0 EXIT ;  /* 0x000000000000094d */ /* 0x000fea0003800000 */
[----:B0-----:R-:W0:Y:S02]  /*0220*/  LDC.64 R2, c[0x0][0x3a0] ;  /* 0x0000e800ff027b82 */ /* 0x001e240000000a00 */
[----:B0-----:R-:W-:-:S06]  /*0230*/  IMAD.WIDE.U32 R2, R15, 0x4, R2 ;  /* 0x000000040f027825 */ /* 0x001fcc00078e0002 */
[----:B------:R-:W2:Y:S01]  /*0240*/  LDG.E.CONSTANT R2, desc[UR6][R2.64] ;  /* 0x0000000602027981 */ /* 0x000ea2000c1e9900 */
[----:B------:R-:W-:Y:S02]  /*0250*/  ISETP.GT.AND P0, PT, R10, RZ, PT ;  /* 0x000000ff0a00720c */ /* 0x000fe40003f04270 */
[----:B--2---:R-:W-:-:S11]  /*0260*/  IADD3 R12, PT, PT, R2, -0x1, R10 ;  /* 0xffffffff020c7810 */ /* 0x004fd60007ffe00a */
[----:B------:R-:W-:Y:S05]  /*0270*/  @P0 BRA `(.L_x_36) ;  /* 0x0000000000340947 */ /* 0x000fea0003800000 */
[----:B------:R-:W0:Y:S01]  /*0280*/  LDC.64 R4, c[0x0][0x3a8] ;  /* 0x0000ea00ff047b82 */ /* 0x000e220000000a00 */
[----:B------:R-:W1:Y:S01]  /*0290*/  LDCU UR4, c[0x0][0x394] ;  /* 0x00007280ff0477ac */ /* 0x000e620008000800 */
[----:B------:R-:W2:Y:S02]  /*02a0*/  LDCU UR5, c[0x0][0x398] ;  /* 0x00007300ff0577ac */ /* 0x000ea40008000800 */
.L_x_37:
[C---:B------:R-:W-:Y:S01]  /*02b0*/  ISETP.GE.AND P0, PT, R13.reuse, R12, PT ;  /* 0x0000000c0d00720c */ /* 0x040fe20003f06270 */
[----:B-1----:R-:W-:Y:S01]  /*02c0*/  IMAD R3, R13, UR4, R15 ;  /* 0x000000040d037c24 */ /* 0x002fe2000f8e020f */
[----:B------:R-:W-:-:S03]  /*02d0*/  IADD3 R13, PT, PT, R14, R13, RZ ;  /* 0x0000000d0e0d7210 */ /* 0x000fc60007ffe0ff */
[----:B0-----:R-:W-:-:S08]  /*02e0*/  IMAD.WIDE R2, R3, 0x4, R4 ;  /* 0x0000000403027825 */ /* 0x001fd000078e0204 */
[----:B------:R-:W-:-:S05]  /*02f0*/  @!P0 IMAD.MOV.U32 R7, RZ, RZ, 0x7fc00000 ;  /* 0x7fc00000ff078424 */ /* 0x000fca00078e00ff */
[----:B------:R3:W-:Y:S04]  /*0300*/  @!P0 STG.E desc[UR6][R2.64], R7 ;  /* 0x0000000702008986 */ /* 0x0007e8000c101906 */
[----:B------:R3:W-:Y:S01]  /*0310*/  @P0 STG.E desc[UR6][R2.64], RZ ;  /* 0x000000ff02000986 */ /* 0x0007e2000c101906 */
[----:B--2---:R-:W-:-:S13]  /*0320*/  ISETP.GE.AND P0, PT, R13, UR5, PT ;  /* 0x000000050d007c0c */ /* 0x004fda000bf06270 */
[----:B---3--:R-:W-:Y:S05]  /*0330*/  @!P0 BRA `(.L_x_37) ;  /* 0xfffffffc00dc8947 */ /* 0x008fea000383ffff */
[----:B------:R-:W-:Y:S05]  /*0340*/  EXIT ;  /* 0x000000000000794d */ /* 0x000fea0003800000 */
.L_x_36:
[C---:B------:R-:W-:Y:S02]  /*0350*/  LOP3.LUT R11, R10.reuse, 0x7ffffffc, RZ, 0xc0, !PT ;  /* 0x7ffffffc0a0b7812 */ /* 0x040fe400078ec0ff */
[----:B------:R-:W-:-:S03]  /*0360*/  LOP3.LUT R10, R10, 0x3, RZ, 0xc0, !PT ;  /* 0x000000030a0a7812 */ /* 0x000fc600078ec0ff */
[----:B------:R-:W-:-:S07]  /*0370*/  IMAD.MOV R8, RZ, RZ, -R11 ;  /* 0x000000ffff087224 */ /* 0x000fce00078e0a0b */
.L_x_44:
[----:B0-----:R-:W0:Y:S01]  /*0380*/  LDC R0, c[0x0][0x394] ;  /* 0x0000e500ff007b82 */ /* 0x001e220000000800 */
[C---:B------:R-:W-:Y:S01]  /*0390*/  ISETP.GE.AND P0, PT, R13.reuse, R12, PT ;  /* 0x0000000c0d00720c */ /* 0x040fe20003f06270 */
[----:B------:R-:W-:Y:S01]  /*03a0*/  BSSY.RECONVERGENT B0, `(.L_x_38) ;  /* 0x0000041000007945 */ /* 0x000fe20003800200 */
[----:B0-----:R-:W-:-:S11]  /*03b0*/  IMAD R25, R13, R0, R15 ;  /* 0x000000000d197224 */ /* 0x001fd600078e020f */
[----:B-1----:R-:W-:Y:S05]  /*03c0*/  @!P0 BRA `(.L_x_39) ;  /* 0x0000000000e88947 */ /* 0x002fea0003800000 */
[----:B------:R-:W0:Y:S01]  /*03d0*/  LDC R24, c[0x0][0x390] ;  /* 0x0000e400ff187b82 */ /* 0x000e220000000800 */
[----:B------:R-:W-:Y:S02]  /*03e0*/  HFMA2 R9, -RZ, RZ, 0, 0 ;  /* 0x00000000ff097431 */ /* 0x000fe400000001ff */
[----:B------:R-:W-:Y:S01]  /*03f0*/  IMAD.MOV.U32 R7, RZ, RZ, RZ ;  /* 0x000000ffff077224 */ /* 0x000fe200078e00ff */
[----:B0-----:R-:W-:Y:S02]  /*0400*/  ISETP.GE.U32.AND P0, PT, R24, 0x4, PT ;  /* 0x000000041800780c */ /* 0x001fe40003f06070 */
[----:B------:R-:W-:-:S11]  /*0410*/  IADD3 R24, PT, PT, R13, 0x1, -R24 ;  /* 0x000000010d187810 */ /* 0x000fd60007ffe818 */
[----:B------:R-:W-:Y:S05]  /*0420*/  @!P0 BRA `(.L_x_40) ;  /* 0x0000000000688947 */ /* 0x000fea0003800000 */
[----:B------:R-:W0:Y:S01]  /*0430*/  S2UR UR5, SR_CgaCtaId ;  /* 0x00000000000579c3 */ /* 0x000e220000008800 */
[----:B------:R-:W-:Y:S01]  /*0440*/  IMAD R27, R24, R0, R15 ;  /* 0x00000000181b7224 */ /* 0x000fe200078e020f */
[----:B------:R-:W-:Y:S01]  /*0450*/  MOV R9, RZ ;  /* 0x000000ff00097202 */ /* 0x000fe20000000f00 */
[----:B------:R-:W-:Y:S01]  /*0460*/  IMAD.MOV.U32 R26, RZ, RZ, R8 ;  /* 0x000000ffff1a7224 */ /* 0x000fe200078e0008 */
[----:B------:R-:W-:-:S04]  /*0470*/  UMOV UR4, 0x400 ;  /* 0x0000040000047882 */ /* 0x000fc80000000000 */
[----:B------:R-:W1:Y:S01]  /*0480*/  LDC.64 R2, c[0x0][0x380] ;  /* 0x0000e000ff027b82 */ /* 0x000e620000000a00 */
[----:B0-----:R-:W-:-:S12]  /*0490*/  ULEA UR4, UR5, UR4, 0x18 ;  /* 0x0000000405047291 */ /* 0x001fd8000f8ec0ff */
.L_x_41:
[----:B-1----:R-:W-:Y:S01]  /*04a0*/  IMAD.WIDE R18, R27, 0x4, R2 ;  /* 0x000000041b127825 */ /* 0x002fe200078e0202 */
[----:B------:R-:W0:Y:S03]  /*04b0*/  LDS.128 R4, [UR4] ;  /* 0x00000004ff047984 */ /* 0x000e260008000c00 */
[C---:B------:R-:W-:Y:S02]  /*04c0*/  IMAD.WIDE R16, R0.reuse, 0x4, R18 ;  /* 0x0000000400107825 */ /* 0x040fe400078e0212 */
[----:B------:R-:W0:Y:S02]  /*04d0*/  LDG.E.CONSTANT R18, desc[UR6][R18.64] ;  /* 0x0000000612127981 */ /* 0x000e24000c1e9900 */
[C---:B------:R-:W-:Y:S02]  /*04e0*/  IMAD.WIDE R20, R0.reuse, 0x4, R16 ;  /* 0x0000000400147825 */ /* 0x040fe400078e0210 */
[----:B------:R-:W2:Y:S02]  /*04f0*/  LDG.E.CONSTANT R16, desc[UR6][R16.64] ;  /* 0x0000000610107981 */ /* 0x000ea4000c1e9900 */
[----:B------:R-:W-:-:S02]  /*0500*/  IMAD.WIDE R22, R0, 0x4, R20 ;  /* 0x0000000400167825 */ /* 0x000fc400078e0214 */
[----:B------:R-:W3:Y:S04]  /*0510*/  LDG.E.CONSTANT R28, desc[UR6][R20.64] ;  /* 0x00000006141c7981 */ /* 0x000ee8000c1e9900 */
[----:B------:R-:W4:Y:S01]  /*0520*/  LDG.E.CONSTANT R22, desc[UR6][R22.64] ;  /* 0x0000000616167981 */ /* 0x000f22000c1e9900 */
[----:B------:R-:W-:Y:S01]  /*0530*/  IADD3 R26, PT, PT, R26, 0x4, RZ ;  /* 0x000000041a1a7810 */ /* 0x000fe20007ffe0ff */
[----:B------:R-:W-:Y:S01]  /*0540*/  UIADD3 UR4, UPT, UPT, UR4, 0x10, URZ ;  /* 0x0000001004047890 */ /* 0x000fe2000fffe0ff */
[----:B------:R-:W-:Y:S02]  /*0550*/  IMAD R27, R0, 0x4, R27 ;  /* 0x00000004001b7824 */ /* 0x000fe400078e021b */
[----:B------:R-:W-:Y:S01]  /*0560*/  ISETP.NE.AND P0, PT, R26, RZ, PT ;  /* 0x000000ff1a00720c */ /* 0x000fe20003f05270 */
[----:B0-----:R-:W-:-:S04]  /*0570*/  FFMA R4, R18, R4, R9 ;  /* 0x0000000412047223 */ /* 0x001fc80000000009 */
[----:B--2---:R-:W-:-:S04]  /*0580*/  FFMA R5, R5, R16, R4 ;  /* 0x0000001005057223 */ /* 0x004fc80000000004 */
[----:B---3--:R-:W-:-:S04]  /*0590*/  FFMA R6, R6, R28, R5 ;  /* 0x0000001c06067223 */ /* 0x008fc80000000005 */
[----:B----4-:R-:W-:Y:S01]  /*05a0*/  FFMA R9, R7, R22, R6 ;  /* 0x0000001607097223 */ /* 0x010fe20000000006 */
[----:B------:R-:W-:Y:S06]  /*05b0*/  @P0 BRA `(.L_x_41) ;  /* 0xfffffffc00b80947 */ /* 0x000fec000383ffff */
[----:B------:R-:W-:-:S07]  /*05c0*/  MOV R7, R11 ;  /* 0x0000000b00077202 */ /* 0x000fce0000000f00 */
.L_x_40:
[----:B------:R-:W0:Y:S01]  /*05d0*/  LDC.64 R2, c[0x0][0x3a8] ;  /* 0x0000ea00ff027b82 */ /* 0x000e220000000a00 */
[----:B------:R-:W-:Y:S01]  /*05e0*/  ISETP.NE.AND P0, PT, R10, RZ, PT ;  /* 0x000000ff0a00720c */ /* 0x000fe20003f05270 */
[----:B0-----:R-:W-:-:S12]  /*05f0*/  IMAD.WIDE R2, R25, 0x4, R2 ;  /* 0x0000000419027825 */ /* 0x001fd800078e0202 */
[----:B------:R-:W-:Y:S05]  /*0600*/  @!P0 BRA `(.L_x_42) ;  /* 0x0000000000508947 */ /* 0x000fea0003800000 */
[----:B------:R-:W0:Y:S01]  /*0610*/  LDC.64 R4, c[0x0][0x380] ;  /* 0x0000e000ff047b82 */ /* 0x000e220000000a00 */
[----:B------:R-:W-:-:S05]  /*0620*/  IADD3 R24, PT, PT, R24, R7, RZ ;  /* 0x0000000718187210 */ /* 0x000fca0007ffe0ff */
[----:B------:R-:W-:-:S04]  /*0630*/  IMAD R17, R24, R0, R15 ;  /* 0x0000000018117224 */ /* 0x000fc800078e020f */
[----:B0-----:R-:W-:-:S05]  /*0640*/  IMAD.WIDE R16, R17, 0x4, R4 ;  /* 0x0000000411107825 */ /* 0x001fca00078e0204 */
[----:B------:R-:W2:Y:S01]  /*0650*/  LDG.E.CONSTANT R18, desc[UR6][R16.64] ;  /* 0x0000000610127981 */ /* 0x000ea2000c1e9900 */
[----:B------:R-:W-:Y:S02]  /*0660*/  MOV R4, 0x400 ;  /* 0x0000040000047802 */ /* 0x000fe40000000f00 */
[----:B------:R-:W-:Y:S01]  /*0670*/  ISETP.NE.AND P0, PT, R10, 0x1, PT ;  /* 0x000000010a00780c */ /* 0x000fe20003f05270 */
[----:B------:R-:W0:Y:S02]  /*0680*/  S2R R5, SR_CgaCtaId ;  /* 0x0000000000057919 */ /* 0x000e240000008800 */
[----:B0-----:R-:W-:-:S05]  /*0690*/  LEA R4, R5, R4, 0x18 ;  /* 0x0000000405047211 */ /* 0x001fca00078ec0ff */
[----:B------:R-:W-:-:S06]  /*06a0*/  IMAD R4, R7, 0x4, R4 ;  /* 0x0000000407047824 */ /* 0x000fcc00078e0204 */
[----:B------:R-:W2:Y:S02]  /*06b0*/  LDS.128 R4, [R4] ;  /* 0x0000000004047984 */ /* 0x000ea40000000c00 */
[----:B--2---:R-:W-:Y:S01]  /*06c0*/  FFMA R9, R18, R4, R9 ;  /* 0x0000000412097223 */ /* 0x004fe20000000009 */
[----:B------:R-:W-:Y:S06]  /*06d0*/  @!P0 BRA `(.L_x_42) ;  /* 0x00000000001c8947 */ /* 0x000fec0003800000 */
[----:B------:R-:W-:Y:S01]  /*06e0*/  ISETP.NE.AND P0, PT, R10, 0x2, PT ;  /* 0x000000020a00780c */ /* 0x000fe20003f05270 */
[----:B------:R-:W-:-:S12]  /*06f0*/  IMAD.WIDE R18, R0, 0x4, R16 ;  /* 0x0000000400127825 */ /* 0x000fd800078e0210 */
[----:B------:R-:W-:Y:S02]  /*0700*/  @P0 IMAD.WIDE R16, R0, 0x4, R18 ;  /* 0x0000000400100825 */ /* 0x000fe400078e0212 */
[----:B------:R-:W2:Y:S04]  /*0710*/  LDG.E.CONSTANT R18, desc[UR6][R18.64] ;  /* 0x0000000612127981 */ /* 0x000ea8000c1e9900 */
[----:B------:R-:W3:Y:S01]  /*0720*/  @P0 LDG.E.CONSTANT R16, desc[UR6][R16.64] ;  /* 0x0000000610100981 */ /* 0x000ee2000c1e9900 */
[----:B--2---:R-:W-:-:S04]  /*0730*/  FFMA R9, R18, R5, R9 ;  /* 0x0000000512097223 */ /* 0x004fc80000000009 */
[----:B---3--:R-:W-:-:S07]  /*0740*/  @P0 FFMA R9, R16, R6, R9 ;  /* 0x0000000610090223 */ /* 0x008fce0000000009 */
.L_x_42:
[----:B------:R1:W-:Y:S01]  /*0750*/  STG.E desc[UR6][R2.64], R9 ;  /* 0x0000000902007986 */ /* 0x0003e2000c101906 */
[----:B------:R-:W-:Y:S05]  /*0760*/  BRA `(.L_x_43) ;  /* 0x0000000000107947 */ /* 0x000fea0003800000 */
.L_x_39:
[----:B------:R-:W0:Y:S01]  /*0770*/  LDC.64 R2, c[0x0][0x3a8] ;  /* 0x0000ea00ff027b82 */ /* 0x000e220000000a00 */
[----:B------:R-:W-:Y:S01]  /*0780*/  MOV R5, 0x7fc00000 ;  /* 0x7fc0000000057802 */ /* 0x000fe20000000f00 */
[----:B0-----:R-:W-:-:S05]  /*0790*/  IMAD.WIDE R2, R25, 0x4, R2 ;  /* 0x0000000419027825 */ /* 0x001fca00078e0202 */
[----:B------:R0:W-:Y:S02]  /*07a0*/  STG.E desc[UR6][R2.64], R5 ;  /* 0x0000000502007986 */ /* 0x0001e4000c101906 */
.L_x_43:
[----:B------:R-:W-:Y:S05]  /*07b0*/  BSYNC.RECONVERGENT B0 ;  /* 0x0000000000007941 */ /* 0x000fea0003800200 */
.L_x_38:
[----:B------:R-:W2:Y:S01]  /*07c0*/  LDCU UR4, c[0x0][0x398] ;  /* 0x00007300ff0477ac */ /* 0x000ea20008000800 */
[----:B------:R-:W-:-:S04]  /*07d0*/  IADD3 R13, PT, PT, R14, R13, RZ ;  /* 0x0000000d0e0d7210 */ /* 0x000fc80007ffe0ff */
[----:B--2---:R-:W-:-:S13]  /*07e0*/  ISETP.GE.AND P0, PT, R13, UR4, PT ;  /* 0x000000040d007c0c */ /* 0x004fda000bf06270 */
[----:B------:R-:W-:Y:S05]  /*07f0*/  @!P0 BRA `(.L_x_44) ;  /* 0xfffffff800e08947 */ /* 0x000fea000383ffff */
[----:B------:R-:W-:Y:S05]  /*0800*/  EXIT ;  /* 0x000000000000794d */ /* 0x000fea0003800000 */
.L_x_45:
        /* <DEDUP_REMOVED lines=15> */
.L_x_97:


//--------------------- .text.trima_batch_f32_tiled --------------------------
	.section	.text.trima_batch_f32_tiled,"ax",@progbits
	.align	128
        .global         trima_batch_f32_tiled
        .type           trima_batch_f32_tiled,@function
        .size           trima_batch_f32_tiled,(.L_x_92 - trima_batch_f32_tiled)
        .other          trima_batch_f32_tiled,@"STO_CUDA_ENTRY STV_DEFAULT"
trima_batch_f32_tiled:
.text.trima_batch_f32_tiled:
[----:B------:R-:W-:Y:S01]  /*0000*/  LDC R1, c[0x0][0x37c] ;  /* 0x0000df00ff017b82 */ /* 0x000fe20000000800 */
[----:B------:R-:W0:Y:S01]  /*0010*/  S2R R4, SR_CTAID.Y ;  /* 0x0000000000047919 */ /* 0x000e220000002600 */
[----:B------:R-:W0:Y:S02]  /*0020*/  LDCU UR4, c[0x0][0x39c] ;  /* 0x00007380ff0477ac */ /* 0x000e240008000800 */
[----:B0-----:R-:W-:-:S13]  /*0030*/  ISETP.GE.AND P0, PT, R4, UR4, PT ;  /* 0x0000000404007c0c */ /* 0x001fda000bf06270 */
[----:B------:R-:W-:Y:S05]  /*0040*/  @P0 EXIT ;  /* 0x000000000000094d */ /* 0x000fea0003800000 */
[----:B------:R-:W0:Y:S01]  /*0050*/  LDC.64 R2, c[0x0][0x388] ;  /* 0x0000e200ff027b82 */ /* 0x000e220000000a00 */
[----:B------:R-:W1:Y:S07]  /*0060*/  LDCU.64 UR10, c[0x0][0x358] ;  /* 0x00006b00ff0a77ac */ /* 0x000e6e0008000a00 */
[----:B------:R-:W2:Y:S01]  /*0070*/  LDC R5, c[0x0][0x3a0] ;  /* 0x0000e800ff057b82 */ /* 0x000ea20000000800 */
[----:B0-----:R-:W-:-:S06]  /*0080*/  IMAD.WIDE.U32 R2, R4, 0x4, R2 ;  /* 0x0000000404027825 */ /* 0x001fcc00078e0002 */
[----:B-1----:R-:W2:Y:S02]  /*0090*/  LDG.E.CONSTANT R2, desc[UR10][R2.64] ;  /* 0x0000000a02027981 */ /* 0x002ea4000c1e9900 */
[----:B--2---:R-:W-:-:S04]  /*00a0*/  ISETP.GT.AND P0, PT, R2, R5, PT ;  /* 0x000000050200720c */ /* 0x004fc80003f04270 */
[----:B------:R-:W-:-:S13]  /*00b0*/  ISETP.LT.OR P0, PT, R2, 0x1, P0 ;  /* 0x000000010200780c */ /* 0x000fda0000701670 */
[----:B------:R-:W-:Y:S05]  /*00c0*/  @P0 EXIT ;  /* 0x000000000000094d */ /* 0x000fea0003800000 */
[----:B------:R-:W0:Y:S02]  /*00d0*/  LDC.64 R6, c[0x0][0x390] ;  /* 0x0000e400ff067b82 */ /* 0x000e240000000a00 */
[----:B0-----:R-:W-:-:S05]  /*00e0*/  IMAD.WIDE.U32 R6, R4, 0x4, R6 ;  /* 0x0000000404067825 */ /* 0x001fca00078e0006 */
[----:B------:R0:W5:Y:S01]  /*00f0*/  LDG.E.CONSTANT R5, desc[UR10][R6.64] ;  /* 0x0000000a06057981 */ /* 0x000162000c1e9900 */
[----:B------:R-:W-:Y:S01]  /*0100*/  BSSY.RECONVERGENT B0, `(.L_x_46) ;  /* 0x0000027000007945 */ /* 0x000fe20003800200 */
[----:B------:R-:W1:Y:S02]  /*0110*/  S2R R3, SR_TID.X ;  /* 0x0000000000037919 */ /* 0x000e640000002100 */
[----:B-1----:R-:W-:-:S13]  /*0120*/  ISETP.GE.U32.AND P0, PT, R3, R2, PT ;  /* 0x000000020300720c */ /* 0x002fda0003f06070 */
[----:B0-----:R-:W-:Y:S05]  /*0130*/  @P0 BRA `(.L_x_47) ;  /* 0x00000000008c0947 */ /* 0x001fea0003800000 */
[----:B------:R-:W-:Y:S01]  /*0140*/  VIADD R7, R2, 0x1 ;  /* 0x0000000102077836 */ /* 0x000fe20000000000 */
[----:B------:R-:W0:Y:S04]  /*0150*/  LDC R8, c[0x0][0x360] ;  /* 0x0000d800ff087b82 */ /* 0x000e280000000800 */
[----:B------:R-:W-:-:S05]  /*0160*/  SHF.R.U32.HI R7, RZ, 0x1, R7 ;  /* 0x00000001ff077819 */ /* 0x000fca0000011607 */
[----:B------:R-:W-:-:S04]  /*0170*/  IMAD.IADD R6, R2, 0x1, -R7 ;  /* 0x0000000102067824 */ /* 0x000fc800078e0a07 */
[----:B------:R-:W-:-:S05]  /*0180*/  IMAD R0, R7, R6, R7 ;  /* 0x0000000607007224 */ /* 0x000fca00078e0207 */
[----:B------:R-:W-:-:S05]  /*0190*/  I2FP.F32.S32 R0, R0 ;  /* 0x0000000000007245 */ /* 0x000fca0000201400 */
[----:B------:R-:W-:-:S05]  /*01a0*/  VIADD R9, R0, 0x1800000 ;  /* 0x0180000000097836 */ /* 0x000fca0000000000 */
[----:B------:R-:W-:-:S04]  /*01b0*/  LOP3.LUT R9, R9, 0x7f800000, RZ, 0xc0, !PT ;  /* 0x7f80000009097812 */ /* 0x000fc800078ec0ff */
[----:B------:R-:W-:-:S13]  /*01c0*/  ISETP.GT.U32.AND P0, PT, R9, 0x1ffffff, PT ;  /* 0x01ffffff0900780c */ /* 0x000fda0003f04070 */
[----:B------:R-:W-:Y:S05]  /*01d0*/  @P0 BRA `(.L_x_48) ;  /* 0x00000000000c0947 */ /* 0x000fea0003800000 */
[----:B------:R-:W-:-:S07]  /*01e0*/  MOV R10, 0x200 ;  /* 0x00000200000a7802 */ /* 0x000fce0000000f00 */
[----:B0----5:R-:W-:Y:S05]  /*01f0*/  CALL.REL.NOINC `($__internal_2_$__cuda_sm20_rcp_rn_f32_slowpath) ;  /* 0x00000010001c7944 */ /* 0x021fea0003c00000 */
[----:B------:R-:W-:Y:S05]  /*0200*/  BRA `(.L_x_49) ;  /* 0x0000000000107947 */ /* 0x000fea0003800000 */
.L_x_48:
[----:B------:R-:W1:Y:S02]  /*0210*/  MUFU.RCP R9, R0 ;  /* 0x0000000000097308 */ /* 0x000e640000001000 */
[----:B-1----:R-:W-:-:S04]  /*0220*/  FFMA R10, R0, R9, -1 ;  /* 0xbf800000000a7423 */ /* 0x002fc80000000009 */
[----:B------:R-:W-:-:S04]  /*0230*/  FADD.FTZ R10, -R10, -RZ ;  /* 0x800000ff0a0a7221 */ /* 0x000fc80000010100 */
[----:B------:R-:W-:-:S07]  /*0240*/  FFMA R9, R9, R10, R9 ;  /* 0x0000000a09097223 */ /* 0x000fce0000000009 */
.L_x_49:
[----:B------:R-:W1:Y:S01]  /*0250*/  S2R R13, SR_CgaCtaId ;  /* 0x00000000000d7919 */ /* 0x000e620000008800 */
[----:B------:R-:W-:Y:S01]  /*0260*/  MOV R0, 0x400 ;  /* 0x0000040000007802 */ /* 0x000fe20000000f00 */
[----:B------:R-:W-:-:S04]  /*0270*/  IMAD.MOV.U32 R11, RZ, RZ, R3 ;  /* 0x000000ffff0b7224 */ /* 0x000fc800078e0003 */
[----:B------:R-:W-:-:S05]  /*0280*/  VIADD R0, R0, 0x20 ;  /* 0x0000002000007836 */ /* 0x000fca0000000000 */
[----:B-1----:R-:W-:-:S07]  /*0290*/  LEA R12, R13, R0, 0x18 ;  /* 0x000000000d0c7211 */ /* 0x002fce00078ec0ff */
.L_x_50:
[C---:B------:R-:W-:Y:S01]  /*02a0*/  ISETP.GE.AND P1, PT, R11.reuse, R7, PT ;  /* 0x000000070b00720c */ /* 0x040fe20003f26270 */
[--C-:B------:R-:W-:Y:S01]  /*02b0*/  IMAD.IADD R0, R2, 0x1, -R11.reuse ;  /* 0x0000000102007824 */ /* 0x100fe200078e0a0b */
[C---:B------:R-:W-:Y:S01]  /*02c0*/  ISETP.GT.AND P0, PT, R11.reuse, R6, PT ;  /* 0x000000060b00720c */ /* 0x040fe20003f04270 */
[C---:B-1----:R-:W-:Y:S02]  /*02d0*/  VIADD R10, R11.reuse, 0x1 ;  /* 0x000000010b0a7836 */ /* 0x042fe40000000000 */
[----:B------:R-:W-:Y:S02]  /*02e0*/  IMAD R13, R11, 0x4, R12 ;  /* 0x000000040b0d7824 */ /* 0x000fe400078e020c */
[----:B0-----:R-:W-:-:S06]  /*02f0*/  IMAD.IADD R11, R8, 0x1, R11 ;  /* 0x00000001080b7824 */ /* 0x001fcc00078e020b */
[----:B------:R-:W-:Y:S02]  /*0300*/  @P1 SEL R10, R0, R7, P0 ;  /* 0x00000007000a1207 */ /* 0x000fe40000000000 */
[----:B------:R-:W-:Y:S02]  /*0310*/  ISETP.GE.AND P0, PT, R11, R2, PT ;  /* 0x000000020b00720c */ /* 0x000fe40003f06270 */
[----:B------:R-:W-:-:S04]  /*0320*/  VIMNMX R10, PT, PT, RZ, R10, !PT ;  /* 0x0000000aff0a7248 */ /* 0x000fc80007fe0100 */
[----:B------:R-:W-:-:S05]  /*0330*/  I2FP.F32.U32 R10, R10 ;  /* 0x0000000a000a7245 */ /* 0x000fca0000201000 */
[----:B------:R-:W-:-:S05]  /*0340*/  FMUL R10, R10, R9 ;  /* 0x000000090a0a7220 */ /* 0x000fca0000400000 */
[----:B------:R1:W-:Y:S01]  /*0350*/  STS [R13], R10 ;  /* 0x0000000a0d007388 */ /* 0x0003e20000000800 */
[----:B------:R-:W-:Y:S05]  /*0360*/  @!P0 BRA `(.L_x_50) ;  /* 0xfffffffc00cc8947 */ /* 0x000fea000383ffff */
.L_x_47:
[----:B------:R-:W-:Y:S05]  /*0370*/  BSYNC.RECONVERGENT B0 ;  /* 0x0000000000007941 */ /* 0x000fea0003800200 */
.L_x_46:
[----:B------:R-:W0:Y:S01]  /*0380*/  S2R R0, SR_CTAID.X ;  /* 0x0000000000007919 */ /* 0x000e220000002500 */
[----:B------:R-:W2:Y:S01]  /*0390*/  LDC R11, c[0x0][0x398] ;  /* 0x0000e600ff0b7b82 */ /* 0x000ea20000000800 */
[----:B------:R-:W0:Y:S02]  /*03a0*/  LDCU UR9, c[0x0][0x360] ;  /* 0x00006c00ff0977ac */ /* 0x000e240008000800 */
[----:B0-----:R-:W-:-:S05]  /*03b0*/  IMAD R0, R0, UR9, RZ ;  /* 0x0000000900007c24 */ /* 0x001fca000f8e02ff */
[----:B------:R-:W-:Y:S01]  /*03c0*/  BAR.SYNC.DEFER_BLOCKING 0x0 ;  /* 0x0000000000007b1d */ /* 0x000fe20000010000 */
[----:B--2---:R-:W-:-:S13]  /*03d0*/  ISETP.GE.AND P0, PT, R0, R11, PT ;  /* 0x0000000b0000720c */ /* 0x004fda0003f06270 */
[----:B------:R-:W-:Y:S05]  /*03e0*/  @P0 EXIT ;  /* 0x000000000000094d */ /* 0x000fea0003800000 */
[----:B------:R-:W0:Y:S01]  /*03f0*/  S2R R6, SR_TID.Y ;  /* 0x0000000000067919 */ /* 0x000e220000002200 */
[----:B------:R-:W0:Y:S01]  /*0400*/  LDCU UR12, c[0x0][0x364] ;  /* 0x00006c80ff0c77ac */ /* 0x000e220008000800 */
[----:B------:R-:W-:Y:S01]  /*0410*/  BSSY.RECONVERGENT B0, `(.L_x_51) ;  /* 0x000001a000007945 */ /* 0x000fe20003800200 */
[----:B------:R-:W0:Y:S02]  /*0420*/  S2R R7, SR_TID.Z ;  /* 0x0000000000077919 */ /* 0x000e240000002300 */
[----:B0-----:R-:W-:-:S04]  /*0430*/  IMAD R6, R7, UR12, R6 ;  /* 0x0000000c07067c24 */ /* 0x001fc8000f8e0206 */
[----:B------:R-:W-:-:S05]  /*0440*/  IMAD R6, R6, UR9, RZ ;  /* 0x0000000906067c24 */ /* 0x000fca000f8e02ff */
[----:B------:R-:W-:-:S13]  /*0450*/  LOP3.LUT P0, R7, R6, RZ, R3, 0xfa, !PT ;  /* 0x000000ff06077212 */ /* 0x000fda000780fa03 */
[----:B------:R-:W-:Y:S05]  /*0460*/  @P0 BRA `(.L_x_52) ;  /* 0x0000000000500947 */ /* 0x000fea0003800000 */
[----:B------:R-:W0:Y:S01]  /*0470*/  S2UR UR5, SR_CgaCtaId ;  /* 0x00000000000579c3 */ /* 0x000e220000008800 */
[----:B------:R-:W2:Y:S01]  /*0480*/  LDCU UR6, c[0x0][0x368] ;  /* 0x00006d00ff0677ac */ /* 0x000ea20008000800 */
[----:B------:R-:W-:Y:S01]  /*0490*/  UIMAD UR4, UR9, UR12, URZ ;  /* 0x0000000c090472a4 */ /* 0x000fe2000f8e02ff */
[----:B------:R-:W-:-:S05]  /*04a0*/  UMOV UR7, 0x400 ;  /* 0x0000040000077882 */ /* 0x000fca0000000000 */
[----:B------:R-:W3:Y:S01]  /*04b0*/  S2UR UR8, SR_SWINHI ;  /* 0x00000000000879c3 */ /* 0x000ee20000002f00 */
[----:B--2---:R-:W-:-:S04]  /*04c0*/  UIMAD UR6, UR4, UR6, URZ ;  /* 0x00000006040672a4 */ /* 0x004fc8000f8e02ff */
[----:B------:R-:W-:-:S04]  /*04d0*/  UIADD3 UR14, UPT, UPT, -UR6, 0x100000, URZ ;  /* 0x00100000060e7890 */ /* 0x000fc8000fffe1ff */
[----:B------:R-:W-:Y:S02]  /*04e0*/  USHF.L.U32 UR15, UR14, 0xb, URZ ;  /* 0x0000000b0e0f7899 */ /* 0x000fe400080006ff */
[----:B------:R-:W-:Y:S02]  /*04f0*/  USHF.L.U32 UR14, UR14, 0x1, URZ ;  /* 0x000000010e0e7899 */ /* 0x000fe400080006ff */
[----:B0-----:R-:W-:Y:S01]  /*0500*/  ULEA UR7, UR5, UR7, 0x18 ;  /* 0x0000000705077291 */ /* 0x001fe2000f8ec0ff */
[----:B-1----:R-:W-:-:S06]  /*0510*/  IMAD.U32 R13, RZ, RZ, UR6 ;  /* 0x00000006ff0d7e24 */ /* 0x002fcc000f8e00ff */
[----:B------:R-:W-:Y:S01]  /*0520*/  UMOV UR4, UR7 ;  /* 0x0000000700047c82 */ /* 0x000fe20008000000 */
[----:B---3--:R-:W-:Y:S01]  /*0530*/  UMOV UR5, UR8 ;  /* 0x0000000800057c82 */ /* 0x008fe20008000000 */
[----:B------:R-:W-:Y:S02]  /*0540*/  IMAD.U32 R8, RZ, RZ, UR4 ;  /* 0x00000004ff087e24 */ /* 0x000fe4000f8e00ff */
[----:B------:R-:W-:Y:S01]  /*0550*/  IMAD.U32 R9, RZ, RZ, UR5 ;  /* 0x00000005ff097e24 */ /* 0x000fe2000f8e00ff */
[----:B------:R-:W0:Y:S02]  /*0560*/  FENCE.VIEW.ASYNC.S ;  /* 0x00000000000073c6 */ /* 0x000e240000000000 */
[----:B0-----:R0:W1:Y:S01]  /*0570*/  SYNCS.EXCH.64 URZ, [UR7+0x8], UR14 ;  /* 0x0000080e07ff75b2 */ /* 0x0010620008000100 */
[----:B------:R0:W1:Y:S02]  /*0580*/  SYNCS.EXCH.64 URZ, [UR7], UR14 ;  /* 0x0000000e07ff75b2 */ /* 0x0000640008000100 */
[----:B-1----:R0:W-:Y:S01]  /*0590*/  ST.E.STRONG.SM desc[UR10][R8.64+0x10], R13 ;  /* 0x0000100d08007985 */ /* 0x0021e2000c10b90a */
[----:B------:R-:W-:Y:S01]  /*05a0*/  NOP ;  /* 0x0000000000007918 */ /* 0x000fe20000000000 */
.L_x_52:
[----:B0-----:R-:W-:Y:S05]  /*05b0*/  BSYNC.RECONVERGENT B0 ;  /* 0x0000000000007941 */ /* 0x001fea0003800200 */
.L_x_51:
[----:B------:R-:W-:Y:S01]  /*05c0*/  BAR.SYNC.DEFER_BLOCKING 0x0 ;  /* 0x0000000000007b1d */ /* 0x000fe20000010000 */
[C---:B------:R-:W-:Y:S02]  /*05d0*/  VIADDMNMX R9, R0.reuse, -R2, 0xffffffff, !PT ;  /* 0xffffffff00097446 */ /* 0x040fe40007800902 */
[----:B------:R-:W-:Y:S02]  /*05e0*/  VIADDMNMX R6, R0, UR9, R11, PT ;  /* 0x0000000900067c46 */ /* 0x000fe4000b80010b */
[----:B------:R-:W-:-:S05]  /*05f0*/  LOP3.LUT R11, RZ, R9, RZ, 0x33, !PT ;  /* 0x00000009ff0b7212 */ /* 0x000fca00078e33ff */
[----:B------:R-:W-:Y:S01]  /*0600*/  IMAD.IADD R8, R6, 0x1, R11 ;  /* 0x0000000106087824 */ /* 0x000fe200078e020b */
[----:B-1----:R-:W-:Y:S01]  /*0610*/  CS2R R10, SR_GLOBALTIMERLO ;  /* 0x00000000000a7805 */ /* 0x002fe20000015200 */
[----:B------:R-:W0:Y:S01]  /*0620*/  S2UR UR5, SR_CgaCtaId ;  /* 0x00000000000579c3 */ /* 0x000e220000008800 */
[----:B------:R-:W-:Y:S01]  /*0630*/  UMOV UR4, 0x400 ;  /* 0x0000040000047882 */ /* 0x000fe20000000000 */
[----:B------:R-:W-:-:S05]  /*0640*/  IMAD.MOV.U32 R12, RZ, RZ, 0x1 ;  /* 0x00000001ff0c7424 */ /* 0x000fca00078e00ff */
[----:B------:R-:W-:Y:S01]  /*0650*/  SHF.L.U32 R12, R12, 0x1f, RZ ;  /* 0x0000001f0c0c7819 */ /* 0x000fe200000006ff */
[----:B0-----:R-:W-:-:S09]  /*0660*/  ULEA UR6, UR5, UR4, 0x18 ;  /* 0x0000000405067291 */ /* 0x001fd2000f8ec0ff */
[----:B------:R-:W0:Y:S02]  /*0670*/  SYNCS.PHASECHK.TRANS64.TRYWAIT P0, [UR6+0x8], R12 ;  /* 0x0000080cff0075a7 */ /* 0x000e240008001106 */
[----:B0-----:R-:W-:Y:S05]  /*0680*/  @P0 BRA `(.L_x_53) ;  /* 0x0000000000640947 */ /* 0x001fea0003800000 */
[----:B------:R-:W-:Y:S01]  /*0690*/  IMAD.MOV.U32 R14, RZ, RZ, 0x1 ;  /* 0x00000001ff0e7424 */ /* 0x000fe200078e00ff */
[----:B------:R-:W-:-:S04]  /*06a0*/  UMOV UR4, URZ ;  /* 0x000000ff00047c82 */ /* 0x000fc80008000000 */
[----:B------:R-:W-:-:S07]  /*06b0*/  SHF.L.U32 R14, R14, 0x1f, RZ ;  /* 0x0000001f0e0e7819 */ /* 0x000fce00000006ff */
.L_x_56:
[----:B------:R-:W-:-:S11]  /*06c0*/  UISETP.GT.AND UP0, UPT, UR4, 0xf, UPT ;  /* 0x0000000f0400788c */ /* 0x000fd6000bf04270 */
[----:B------:R-:W-:Y:S01]  /*06d0*/  @!UP0 UIADD3 UR4, UPT, UPT, UR4, 0x1, URZ ;  /* 0x0000000104048890 */ /* 0x000fe2000fffe0ff */
[----:B------:R-:W-:Y:S11]  /*06e0*/  BRA.U !UP0, `(.L_x_54) ;  /* 0x0000000108447547 */ /* 0x000ff6000b800000 */
[----:B------:R-:W-:-:S06]  /*06f0*/  CS2R R12, SR_GLOBALTIMERLO ;  /* 0x00000000000c7805 */ /* 0x000fcc0000015200 */
[----:B------:R-:W-:-:S05]  /*0700*/  IADD3 R15, P0, PT, -R10, R12, RZ ;  /* 0x0000000c0a0f7210 */ /* 0x000fca0007f1e1ff */
[----:B------:R-:W-:Y:S01]  /*0710*/  IMAD.X R13, R13, 0x1, ~R11, P0 ;  /* 0x000000010d0d7824 */ /* 0x000fe200000e0e0b */
[----:B------:R-:W-:-:S04]  /*0720*/  ISETP.GE.U32.AND P0, PT, R15, 0x3d0900, PT ;  /* 0x003d09000f00780c */ /* 0x000fc80003f06070 */
[----:B------:R-:W-:-:S13]  /*0730*/  ISETP.GE.AND.EX P0, PT, R13, RZ, PT, P0 ;  /* 0x000000ff0d00720c */ /* 0x000fda0003f06300 */
[----:B------:R-:W-:Y:S05]  /*0740*/  @!P0 BRA `(.L_x_55) ;  /* 0x0000000000088947 */ /* 0x000fea0003800000 */
[----:B------:R-:W-:Y:S05]  /*0750*/  NANOSLEEP 0xf4240 ;  /* 0x000f42400000795d */ /* 0x000fea0003800000 */
[----:B------:R-:W-:Y:S05]  /*0760*/  BRA `(.L_x_54) ;  /* 0x0000000000247947 */ /* 0x000fea0003800000 */
.L_x_55:
[----:B------:R-:W-:-:S04]  /*0770*/  ISETP.GE.U32.AND P0, PT, R15, 0x9c40, PT ;  /* 0x00009c400f00780c */ /* 0x000fc80003f06070 */
[----:B------:R-:W-:-:S13]  /*0780*/  ISETP.GE.AND.EX P0, PT, R13, RZ, PT, P0 ;  /* 0x000000ff0d00720c */ /* 0x000fda0003f06300 */
[----:B------:R-:W-:Y:S05]  /*0790*/  @!P0 BRA `(.L_x_54) ;  /* 0x0000000000188947 */ /* 0x000fea0003800000 */
[----:B------:R-:W-:-:S04]  /*07a0*/  SHF.R.S32.HI R12, RZ, 0x1f, R13 ;  /* 0x0000001fff0c7819 */ /* 0x000fc8000001140d */
[----:B------:R-:W-:-:S05]  /*07b0*/  LEA.HI R12, P0, R12, R15, RZ, 0x2 ;  /* 0x0000000f0c0c7211 */ /* 0x000fca00078110ff */
[----:B------:R-:W-:-:S05]  /*07c0*/  IMAD.X R13, RZ, RZ, R13, P0 ;  /* 0x000000ffff0d7224 */ /* 0x000fca00000e060d */
[----:B------:R-:W-:-:S04]  /*07d0*/  SHF.R.U64 R12, R12, 0x2, R13 ;  /* 0x000000020c0c7819 */ /* 0x000fc8000000120d */
[----:B------:R-:W-:Y:S05]  /*07e0*/  NANOSLEEP R12 ;  /* 0x0000000c0000735d */ /* 0x000fea0003800000 */
[----:B------:R-:W-:Y:S01]  /*07f0*/  NOP ;  /* 0x0000000000007918 */ /* 0x000fe20000000000 */
.L_x_54:
[----:B------:R-:W0:Y:S02]  /*0800*/  SYNCS.PHASECHK.TRANS64.TRYWAIT P0, [UR6+0x8], R14 ;  /* 0x0000080eff0075a7 */ /* 0x000e240008001106 */
[----:B0-----:R-:W-:Y:S05]  /*0810*/  @!P0 BRA `(.L_x_56) ;  /* 0xfffffffc00a88947 */ /* 0x001fea000383ffff */
.L_x_53:
[----:B------:R-:W-:Y:S01]  /*0820*/  ISETP.GE.AND P0, PT, R3, R8, PT ;  /* 0x000000080300720c */ /* 0x000fe20003f06270 */
[----:B------:R-:W0:Y:S01]  /*0830*/  LDCU UR7, c[0x0][0x3a0] ;  /* 0x00007400ff0777ac */ /* 0x000e220008000800 */
[----:B------:R-:W-:Y:S01]  /*0840*/  BSSY.RECONVERGENT B0, `(.L_x_57) ;  /* 0x000001a000007945 */ /* 0x000fe20003800200 */
[----:B------:R-:W1:Y:S10]  /*0850*/  LDCU.64 UR4, c[0x0][0x380] ;  /* 0x00007000ff0477ac */ /* 0x000e740008000a00 */
[----:B------:R-:W-:Y:S05]  /*0860*/  @P0 BRA `(.L_x_58) ;  /* 0x00000000005c0947 */ /* 0x000fea0003800000 */
[----:B------:R-:W2:Y:S01]  /*0870*/  S2R R11, SR_CgaCtaId ;  /* 0x00000000000b7919 */ /* 0x000ea20000008800 */
[----:B------:R-:W-:Y:S02]  /*0880*/  MOV R10, 0x400 ;  /* 0x00000400000a7802 */ /* 0x000fe40000000f00 */
[----:B------:R-:W-:Y:S01]  /*0890*/  ISETP.NE.AND P0, PT, R7, RZ, PT ;  /* 0x000000ff0700720c */ /* 0x000fe20003f05270 */
[----:B------:R-:W-:Y:S02]  /*08a0*/  IMAD.MOV.U32 R7, RZ, RZ, R3 ;  /* 0x000000ffff077224 */ /* 0x000fe400078e0003 */
[----:B------:R-:W-:-:S05]  /*08b0*/  VIADD R10, R10, 0x20 ;  /* 0x000000200a0a7836 */ /* 0x000fca0000000000 */
[----:B--2---:R-:W-:-:S07]  /*08c0*/  LEA R15, R11, R10, 0x18 ;  /* 0x0000000a0b0f7211 */ /* 0x004fce00078ec0ff */
.L_x_61:
[----:B------:R-:W-:Y:S04]  /*08d0*/  BSSY.RECONVERGENT B1, `(.L_x_59) ;  /* 0x000000d000017945 */ /* 0x000fe80003800200 */
[----:B--2---:R-:W-:Y:S05]  /*08e0*/  @P0 BRA `(.L_x_60) ;  /* 0x00000000002c0947 */ /* 0x004fea0003800000 */
[----:B------:R-:W-:Y:S01]  /*08f0*/  SHF.R.S32.HI R10, RZ, 0x1f, R7 ;  /* 0x0000001fff0a7819 */ /* 0x000fe20000011407 */
[----:B0-----:R-:W-:Y:S01]  /*0900*/  VIADD R12, R7, UR7 ;  /* 0x00000007070c7c36 */ /* 0x001fe20008000000 */
[----:B------:R-:W-:-:S03]  /*0910*/  IADD3 R11, P1, PT, R9, R7, RZ ;  /* 0x00000007090b7210 */ /* 0x000fc60007f3e0ff */
[----:B------:R-:W-:Y:S01]  /*0920*/  IMAD R13, R12, 0x4, R15 ;  /* 0x000000040c0d7824 */ /* 0x000fe200078e020f */
[----:B------:R-:W-:Y:S02]  /*0930*/  LEA.HI.X.SX32 R14, R9, R10, 0x1, P1 ;  /* 0x0000000a090e7211 */ /* 0x000fe400008f0eff */
[----:B-1----:R-:W-:-:S04]  /*0940*/  LEA R10, P1, R11, UR4, 0x2 ;  /* 0x000000040b0a7c11 */ /* 0x002fc8000f8210ff */
[----:B------:R-:W-:-:S05]  /*0950*/  LEA.HI.X R11, R11, UR5, R14, 0x2, P1 ;  /* 0x000000050b0b7c11 */ /* 0x000fca00088f140e */
[----:B------:R-:W-:Y:S01]  /*0960*/  @!PT LDS RZ, [RZ] ;  /* 0x00000000fffff984 */ /* 0x000fe20000000800 */
[----:B------:R-:W-:Y:S01]  /*0970*/  @!PT LDS RZ, [RZ] ;  /* 0x00000000fffff984 */ /* 0x000fe20000000800 */
[----:B------:R-:W-:Y:S01]  /*0980*/  @!PT LDS RZ, [RZ] ;  /* 0x00000000fffff984 */ /* 0x000fe20000000800 */
[----:B------:R2:W-:Y:S04]  /*0990*/  LDGSTS.E [R13], desc[UR10][R10.64+0x4] ;  /* 0x000000040a0d7fae */ /* 0x0005e8000b9a100a */
.L_x_60:
[----:B01----:R-:W-:Y:S05]  /*09a0*/  BSYNC.RECONVERGENT B1 ;  /* 0x0000000000017941 */ /* 0x003fea0003800200 */
.L_x_59:
[----:B------:R-:W-:-:S05]  /*09b0*/  VIADD R7, R7, UR9 ;  /* 0x0000000907077c36 */ /* 0x000fca0008000000 */
[----:B------:R-:W-:-:S13]  /*09c0*/  ISETP.GE.AND P1, PT, R7, R8, PT ;  /* 0x000000080700720c */ /* 0x000fda0003f26270 */
[----:B------:R-:W-:Y:S05]  /*09d0*/  @!P1 BRA `(.L_x_61) ;  /* 0xfffffffc00bc9947 */ /* 0x000fea000383ffff */
.L_x_58:
[----:B01----:R-:W-:Y:S05]  /*09e0*/  BSYNC.RECONVERGENT B0 ;  /* 0x0000000000007941 */ /* 0x003fea0003800200 */
.L_x_57:
[----:B------:R-:W-:Y:S01]  /*09f0*/  NOP ;  /* 0x0000000000007918 */ /* 0x000fe20000000000 */
[----:B------:R-:W-:Y:S01]  /*0a00*/  SYNCS.ARRIVE.TRANS64.RED.A0T1 RZ, [UR6], RZ ;  /* 0x000000ffffff79a7 */ /* 0x000fe20008200406 */
[----:B------:R-:W-:Y:S01]  /*0a10*/  ARRIVES.LDGSTSBAR.64.TRANSCNT [UR6] ;  /* 0x00000000ff0079b0 */ /* 0x000fe20008002a06 */
[----:B------:R-:W-:Y:S01]  /*0a20*/  NOP ;  /* 0x0000000000007918 */ /* 0x000fe20000000000 */
[----:B------:R-:W-:Y:S01]  /*0a30*/  SYNCS.ARRIVE.TRANS64.A1T0 RZ, [UR6], RZ ;  /* 0x000000ffffff79a7 */ /* 0x000fe20008100006 */
[----:B--2---:R-:W-:Y:S02]  /*0a40*/  CS2R R10, SR_GLOBALTIMERLO ;  /* 0x00000000000a7805 */ /* 0x004fe40000015200 */
[----:B------:R-:W-:-:S04]  /*0a50*/  SHF.L.U32 R7, RZ, 0x1f, RZ ;  /* 0x0000001fff077819 */ /* 0x000fc800000006ff */
[----:B------:R-:W0:Y:S02]  /*0a60*/  SYNCS.PHASECHK.TRANS64.TRYWAIT P0, [UR6], R7 ;  /* 0x00000007ff0075a7 */ /* 0x000e240008001106 */
[----:B0-----:R-:W-:Y:S05]  /*0a70*/  @P0 BRA `(.L_x_62) ;  /* 0x0000000000600947 */ /* 0x001fea0003800000 */
[----:B------:R-:W-:Y:S01]  /*0a80*/  SHF.L.U32 R14, RZ, 0x1f, RZ ;  /* 0x0000001fff0e7819 */ /* 0x000fe200000006ff */
[----:B------:R-:W-:-:S06]  /*0a90*/  UMOV UR4, URZ ;  /* 0x000000ff00047c82 */ /* 0x000fcc0008000000 */
.L_x_65:
        /* <DEDUP_REMOVED lines=11> */
.L_x_64:
        /* <DEDUP_REMOVED lines=9> */
.L_x_63:
[----:B------:R-:W0:Y:S02]  /*0be0*/  SYNCS.PHASECHK.TRANS64.TRYWAIT P0, [UR6], R14 ;  /* 0x0000000eff0075a7 */ /* 0x000e240008001106 */
[----:B0-----:R-:W-:Y:S05]  /*0bf0*/  @!P0 BRA `(.L_x_65) ;  /* 0xfffffffc00a88947 */ /* 0x001fea000383ffff */
.L_x_62:
[----:B------:R-:W-:Y:S01]  /*0c00*/  BAR.SYNC.DEFER_BLOCKING 0x0 ;  /* 0x0000000000007b1d */ /* 0x000fe20000010000 */
[----:B------:R-:W-:-:S05]  /*0c10*/  IMAD.IADD R11, R0, 0x1, R3 ;  /* 0x00000001000b7824 */ /* 0x000fca00078e0203 */
[----:B------:R-:W-:Y:S01]  /*0c20*/  ISETP.GE.AND P0, PT, R11, R6, PT ;  /* 0x000000060b00720c */ /* 0x000fe20003f06270 */
[----:B------:R-:W-:Y:S01]  /*0c30*/  BSSY.RECONVERGENT B0, `(.L_x_66) ;  /* 0x0000045000007945 */ /* 0x000fe20003800200 */
[----:B------:R-:W-:Y:S11]  /*0c40*/  SYNCS.ARRIVE.TRANS64.A1T0 RZ, [UR6+0x8], RZ ;  /* 0x000008ffffff79a7 */ /* 0x000ff60008100006 */
[----:B------:R-:W-:Y:S05]  /*0c50*/  @P0 BRA `(.L_x_67) ;  /* 0x0000000400080947 */ /* 0x000fea0003800000 */
[----:B-----5:R-:W-:Y:S01]  /*0c60*/  ISETP.GE.AND P0, PT, R11, R5, PT ;  /* 0x000000050b00720c */ /* 0x020fe20003f06270 */
[----:B------:R-:W0:-:S12]  /*0c70*/  LDCU UR4, c[0x0][0x398] ;  /* 0x00007300ff0477ac */ /* 0x000e180008000800 */
[----:B------:R-:W1:Y:S01]  /*0c80*/  @!P0 LDC.64 R6, c[0x0][0x3a8] ;  /* 0x0000ea00ff068b82 */ /* 0x000e620000000a00 */
[----:B0-----:R-:W-:Y:S02]  /*0c90*/  IMAD R8, R4, UR4, R11 ;  /* 0x0000000404087c24 */ /* 0x001fe4000f8e020b */
[----:B------:R-:W-:Y:S02]  /*0ca0*/  @!P0 IMAD.MOV.U32 R11, RZ, RZ, 0x7fc00000 ;  /* 0x7fc00000ff0b8424 */ /* 0x000fe400078e00ff */
[----:B-1----:R-:W-:-:S05]  /*0cb0*/  @!P0 IMAD.WIDE R4, R8, 0x4, R6 ;  /* 0x0000000408048825 */ /* 0x002fca00078e0206 */
[----:B------:R0:W-:Y:S01]  /*0cc0*/  @!P0 STG.E desc[UR10][R4.64], R11 ;  /* 0x0000000b04008986 */ /* 0x0001e2000c10190a */
[----:B------:R-:W-:Y:S05]  /*0cd0*/  @!P0 BRA `(.L_x_67) ;  /* 0x0000000000e88947 */ /* 0x000fea0003800000 */
[----:B------:R-:W-:Y:S01]  /*0ce0*/  ISETP.GE.AND P0, PT, R2, 0x1, PT ;  /* 0x000000010200780c */ /* 0x000fe20003f06270 */
[----:B0-----:R-:W-:-:S12]  /*0cf0*/  IMAD.MOV.U32 R11, RZ, RZ, RZ ;  /* 0x000000ffff0b7224 */ /* 0x001fd800078e00ff */
[----:B------:R-:W-:Y:S05]  /*0d00*/  @!P0 BRA `(.L_x_68) ;  /* 0x0000000000d08947 */ /* 0x000fea0003800000 */
[C---:B------:R-:W-:Y:S02]  /*0d10*/  ISETP.GE.U32.AND P0, PT, R2.reuse, 0x4, PT ;  /* 0x000000040200780c */ /* 0x040fe40003f06070 */
[----:B------:R-:W-:Y:S02]  /*0d20*/  CS2R R10, SRZ ;  /* 0x00000000000a7805 */ /* 0x000fe4000001ff00 */
[----:B------:R-:W-:-:S04]  /*0d30*/  LOP3.LUT R12, R2, 0x3, RZ, 0xc0, !PT ;  /* 0x00000003020c7812 */ /* 0x000fc800078ec0ff */
[----:B------:R-:W-:-:S05]  /*0d40*/  ISETP.NE.AND P1, PT, R12, RZ, PT ;  /* 0x000000ff0c00720c */ /* 0x000fca0003f25270 */
[----:B------:R-:W-:Y:S08]  /*0d50*/  @!P0 BRA `(.L_x_69) ;  /* 0x0000000000648947 */ /* 0x000ff00003800000 */
[----:B------:R-:W0:Y:S01]  /*0d60*/  LDCU UR7, c[0x0][0x3a0] ;  /* 0x00007400ff0777ac */ /* 0x000e220008000800 */
[----:B------:R-:W1:Y:S01]  /*0d70*/  S2UR UR5, SR_CgaCtaId ;  /* 0x00000000000579c3 */ /* 0x000e620000008800 */
[C---:B------:R-:W-:Y:S01]  /*0d80*/  IMAD.IADD R4, R2.reuse, 0x1, R9 ;  /* 0x0000000102047824 */ /* 0x040fe200078e0209 */
[----:B------:R-:W-:Y:S01]  /*0d90*/  LOP3.LUT R10, R2, 0x7ffffffc, RZ, 0xc0, !PT ;  /* 0x7ffffffc020a7812 */ /* 0x000fe200078ec0ff */
[----:B------:R-:W-:Y:S01]  /*0da0*/  UMOV UR4, 0x400 ;  /* 0x0000040000047882 */ /* 0x000fe20000000000 */
[----:B------:R-:W-:Y:S01]  /*0db0*/  IMAD.MOV.U32 R11, RZ, RZ, RZ ;  /* 0x000000ffff0b7224 */ /* 0x000fe200078e00ff */
[----:B------:R-:W-:Y:S01]  /*0dc0*/  UIADD3 UR4, UPT, UPT, UR4, 0x20, URZ ;  /* 0x0000002004047890 */ /* 0x000fe2000fffe0ff */
[----:B------:R-:W-:Y:S02]  /*0dd0*/  IMAD.SHL.U32 R5, R4, 0x4, RZ ;  /* 0x0000000404057824 */ /* 0x000fe400078e00ff */
[----:B------:R-:W-:Y:S01]  /*0de0*/  IMAD.MOV R14, RZ, RZ, -R10 ;  /* 0x000000ffff0e7224 */ /* 0x000fe200078e0a0a */
[----:B0-----:R-:W-:-:S05]  /*0df0*/  IADD3 R4, PT, PT, R0, UR7, R3 ;  /* 0x0000000700047c10 */ /* 0x001fca000fffe003 */
[----:B------:R-:W-:Y:S01]  /*0e00*/  IMAD R13, R4, 0x4, -R5 ;  /* 0x00000004040d7824 */ /* 0x000fe200078e0a05 */
[----:B-1----:R-:W-:-:S12]  /*0e10*/  ULEA UR4, UR5, UR4, 0x18 ;  /* 0x0000000405047291 */ /* 0x002fd8000f8ec0ff */
.L_x_70:
[----:B------:R-:W-:Y:S01]  /*0e20*/  LDS R16, [R13+UR4] ;  /* 0x000000040d107984 */ /* 0x000fe20008000800 */
[----:B------:R-:W-:-:S03]  /*0e30*/  VIADD R14, R14, 0x4 ;  /* 0x000000040e0e7836 */ /* 0x000fc60000000000 */
[----:B------:R-:W0:Y:S02]  /*0e40*/  LDS.128 R4, [UR4] ;  /* 0x00000004ff047984 */ /* 0x000e240008000c00 */
[----:B------:R-:W-:Y:S02]  /*0e50*/  ISETP.NE.AND P0, PT, R14, RZ, PT ;  /* 0x000000ff0e00720c */ /* 0x000fe40003f05270 */
[----:B------:R-:W1:Y:S04]  /*0e60*/  LDS R15, [R13+UR4+0x4] ;  /* 0x000004040d0f7984 */ /* 0x000e680008000800 */
[----:B------:R-:W2:Y:S04]  /*0e70*/  LDS R17, [R13+UR4+0x8] ;  /* 0x000008040d117984 */ /* 0x000ea80008000800 */
[----:B------:R-:W3:Y:S01]  /*0e80*/  LDS R18, [R13+UR4+0xc] ;  /* 0x00000c040d127984 */ /* 0x000ee20008000800 */
[----:B------:R-:W-:Y:S01]  /*0e90*/  UIADD3 UR4, UPT, UPT, UR4, 0x10, URZ ;  /* 0x0000001004047890 */ /* 0x000fe2000fffe0ff */
[----:B0-----:R-:W-:-:S04]  /*0ea0*/  FFMA R4, R16, R4, R11 ;  /* 0x0000000410047223 */ /* 0x001fc8000000000b */
[----:B-1----:R-:W-:-:S04]  /*0eb0*/  FFMA R5, R5, R15, R4 ;  /* 0x0000000f05057223 */ /* 0x002fc80000000004 */
[----:B--2---:R-:W-:-:S04]  /*0ec0*/  FFMA R6, R6, R17, R5 ;  /* 0x0000001106067223 */ /* 0x004fc80000000005 */
[----:B---3--:R-:W-:Y:S01]  /*0ed0*/  FFMA R11, R7, R18, R6 ;  /* 0x00000012070b7223 */ /* 0x008fe20000000006 */
[----:B------:R-:W-:Y:S06]  /*0ee0*/  @P0 BRA `(.L_x_70) ;  /* 0xfffffffc00cc0947 */ /* 0x000fec000383ffff */
.L_x_69:
[----:B------:R-:W-:Y:S05]  /*0ef0*/  @!P1 BRA `(.L_x_68) ;  /* 0x0000000000549947 */ /* 0x000fea0003800000 */
[----:B------:R-:W0:Y:S01]  /*0f00*/  S2R R5, SR_CgaCtaId ;  /* 0x0000000000057919 */ /* 0x000e220000008800 */
[----:B------:R-:W1:Y:S01]  /*0f10*/  LDCU UR4, c[0x0][0x3a0] ;  /* 0x00007400ff0477ac */ /* 0x000e620008000800 */
[----:B------:R-:W-:Y:S01]  /*0f20*/  MOV R4, 0x400 ;  /* 0x0000040000047802 */ /* 0x000fe20000000f00 */
[----:B------:R-:W-:Y:S02]  /*0f30*/  IMAD.IADD R2, R2, 0x1, R9 ;  /* 0x0000000102027824 */ /* 0x000fe400078e0209 */
[----:B------:R-:W-:Y:S02]  /*0f40*/  IMAD.MOV R12, RZ, RZ, -R12 ;  /* 0x000000ffff0c7224 */ /* 0x000fe400078e0a0c */
[----:B------:R-:W-:Y:S02]  /*0f50*/  VIADD R4, R4, 0x20 ;  /* 0x0000002004047836 */ /* 0x000fe40000000000 */
[----:B------:R-:W-:Y:S01]  /*0f60*/  IMAD.SHL.U32 R2, R2, 0x4, RZ ;  /* 0x0000000402027824 */ /* 0x000fe200078e00ff */
[----:B-1----:R-:W-:-:S05]  /*0f70*/  IADD3 R3, PT, PT, R3, UR4, R10 ;  /* 0x0000000403037c10 */ /* 0x002fca000fffe00a */
[----:B------:R-:W-:-:S04]  /*0f80*/  IMAD.IADD R3, R0, 0x1, R3 ;  /* 0x0000000100037824 */ /* 0x000fc800078e0203 */
[----:B------:R-:W-:Y:S01]  /*0f90*/  IMAD R3, R3, 0x4, -R2 ;  /* 0x0000000403037824 */ /* 0x000fe200078e0a02 */
[----:B0-----:R-:W-:-:S05]  /*0fa0*/  LEA R4, R5, R4, 0x18 ;  /* 0x0000000405047211 */ /* 0x001fca00078ec0ff */
[----:B------:R-:W-:Y:S02]  /*0fb0*/  IMAD R10, R10, 0x4, R4 ;  /* 0x000000040a0a7824 */ /* 0x000fe400078e0204 */
[----:B------:R-:W-:-:S07]  /*0fc0*/  IMAD.IADD R3, R4, 0x1, R3 ;  /* 0x0000000104037824 */ /* 0x000fce00078e0203 */
.L_x_71:
[----:B------:R0:W-:Y:S01]  /*0fd0*/  LDS R0, [R3] ;  /* 0x0000000003007984 */ /* 0x0001e20000000800 */
[----:B------:R-:W-:-:S03]  /*0fe0*/  VIADD R12, R12, 0x1 ;  /* 0x000000010c0c7836 */ /* 0x000fc60000000000 */
[----:B------:R1:W2:Y:S02]  /*0ff0*/  LDS R2, [R10] ;  /* 0x000000000a027984 */ /* 0x0002a40000000800 */
[----:B------:R-:W-:Y:S01]  /*1000*/  ISETP.NE.AND P0, PT, R12, RZ, PT ;  /* 0x000000ff0c00720c */ /* 0x000fe20003f05270 */
[----:B0-----:R-:W-:Y:S02]  /*1010*/  VIADD R3, R3, 0x4 ;  /* 0x0000000403037836 */ /* 0x001fe40000000000 */
[----:B-1----:R-:W-:Y:S02]  /*1020*/  VIADD R10, R10, 0x4 ;  /* 0x000000040a0a7836 */ /* 0x002fe40000000000 */
[----:B--2---:R-:W-:-:S08]  /*1030*/  FFMA R11, R0, R2, R11 ;  /* 0x00000002000b7223 */ /* 0x004fd0000000000b */
[----:B------:R-:W-:Y:S05]  /*1040*/  @P0 BRA `(.L_x_71) ;  /* 0xfffffffc00e00947 */ /* 0x000fea000383ffff */
.L_x_68:
[----:B------:R-:W0:Y:S02]  /*1050*/  LDC.64 R2, c[0x0][0x3a8] ;  /* 0x0000ea00ff027b82 */ /* 0x000e240000000a00 */
[----:B0-----:R-:W-:-:S05]  /*1060*/  IMAD.WIDE R2, R8, 0x4, R2 ;  /* 0x0000000408027825 */ /* 0x001fca00078e0202 */
[----:B------:R1:W-:Y:S02]  /*1070*/  STG.E desc[UR10][R2.64], R11 ;  /* 0x0000000b02007986 */ /* 0x0003e4000c10190a */
.L_x_67:
[----:B------:R-:W-:Y:S05]  /*1080*/  BSYNC.RECONVERGENT B0 ;  /* 0x0000000000007941 */ /* 0x000fea0003800200 */
.L_x_66:
[----:B------:R-:W2:Y:S01]  /*1090*/  S2UR UR7, SR_SWINHI ;  /* 0x00000000000779c3 */ /* 0x000ea20000002f00 */
[----:B0----5:R-:W-:Y:S01]  /*10a0*/  VOTE.ANY R5, PT, PT ;  /* 0x0000000000057806 */ /* 0x021fe200038e0100 */
[----:B------:R-:W0:Y:S01]  /*10b0*/  S2R R7, SR_LANEID ;  /* 0x0000000000077919 */ /* 0x000e220000000000 */
[----:B------:R-:W-:Y:S01]  /*10c0*/  UMOV UR4, UR6 ;  /* 0x0000000600047c82 */ /* 0x000fe20008000000 */
[----:B--2---:R-:W-:Y:S01]  /*10d0*/  UMOV UR5, UR7 ;  /* 0x0000000700057c82 */ /* 0x004fe20008000000 */
[----:B------:R-:W-:-:S04]  /*10e0*/  UIADD3 UR7, UP0, UPT, UR4, 0x10, URZ ;  /* 0x0000001004077890 */ /* 0x000fc8000ff1e0ff */
[----:B------:R-:W-:Y:S02]  /*10f0*/  UIADD3.X UR8, UPT, UPT, URZ, UR5, URZ, UP0, !UPT ;  /* 0x00000005ff087290 */ /* 0x000fe400087fe4ff */
[----:B-1----:R-:W-:-:S04]  /*1100*/  IMAD.U32 R2, RZ, RZ, UR7 ;  /* 0x00000007ff027e24 */ /* 0x002fc8000f8e00ff */
[----:B------:R-:W-:-:S04]  /*1110*/  IMAD.U32 R3, RZ, RZ, UR8 ;  /* 0x00000008ff037e24 */ /* 0x000fc8000f8e00ff */
[----:B------:R-:W1:Y:S02]  /*1120*/  MATCH.ANY.U64 R5, R2 ;  /* 0x00000000020573a1 */ /* 0x000e6400000e8200 */
[----:B-1----:R-:W1:Y:S08]  /*1130*/  BREV R0, R5 ;  /* 0x0000000500007301 */ /* 0x002e700000000000 */
[----:B-1----:R-:W0:Y:S02]  /*1140*/  FLO.U32.SH R0, R0 ;  /* 0x0000000000007300 */ /* 0x002e2400000e0400 */
[----:B0-----:R-:W-:-:S13]  /*1150*/  ISETP.NE.AND P0, PT, R7, R0, PT ;  /* 0x000000000700720c */ /* 0x001fda0003f05270 */
[----:B------:R-:W-:Y:S05]  /*1160*/  @P0 EXIT ;  /* 0x000000000000094d */ /* 0x000fea0003800000 */
[----:B------:R-:W0:Y:S01]  /*1170*/  POPC R5, R5 ;  /* 0x0000000500057309 */ /* 0x000e220000000000 */
[----:B------:R-:W-:Y:S02]  /*1180*/  IMAD.U32 R2, RZ, RZ, UR4 ;  /* 0x00000004ff027e24 */ /* 0x000fe4000f8e00ff */
[----:B------:R-:W-:Y:S02]  /*1190*/  IMAD.U32 R3, RZ, RZ, UR5 ;  /* 0x00000005ff037e24 */ /* 0x000fe4000f8e00ff */
[----:B0-----:R-:W-:Y:S01]  /*11a0*/  IMAD.MOV R7, RZ, RZ, -R5 ;  /* 0x000000ffff077224 */ /* 0x001fe200078e0a05 */
[----:B------:R-:W-:Y:S01]  /*11b0*/  @!PT LDS RZ, [RZ] ;  /* 0x00000000fffff984 */ /* 0x000fe20000000800 */
[----:B------:R-:W-:Y:S01]  /*11c0*/  @!PT LDS RZ, [RZ] ;  /* 0x00000000fffff984 */ /* 0x000fe20000000800 */
[----:B------:R-:W-:Y:S01]  /*11d0*/  @!PT LDS RZ, [RZ] ;  /* 0x00000000fffff984 */ /* 0x000fe20000000800 */
[----:B------:R-:W-:Y:S01]  /*11e0*/  @!PT LDS RZ, [RZ] ;  /* 0x00000000fffff984 */ /* 0x000fe20000000800 */
[----:B------:R0:W-:Y:S06]  /*11f0*/  MEMBAR.SC.CTA ;  /* 0x0000000000007992 */ /* 0x0001ec0000000000 */
[----:B0-----:R-:W2:Y:S02]  /*1200*/  ATOM.E.ADD.STRONG.SM PT, R2, desc[UR10][R2.64+0x10], R7 ;  /* 0x800010070202798a */ /* 0x001ea400081eb10a */
[----:B--2---:R-:W-:Y:S01]  /*1210*/  NOP ;  /* 0x0000000000007918 */ /* 0x004fe20000000000 */
[----:B------:R-:W-:-:S13]  /*1220*/  ISETP.NE.AND P0, PT, R2, R5, PT ;  /* 0x000000050200720c */ /* 0x000fda0003f05270 */
[----:B------:R-:W-:Y:S05]  /*1230*/  @P0 EXIT ;  /* 0x000000000000094d */ /* 0x000fea0003800000 */
[----:B------:R-:W0:Y:S02]  /*1240*/  SYNCS.CCTL.IV [UR6] ;  /* 0x00000000ff0079b1 */ /* 0x000e240008000006 */
[----:B0-----:R-:W-:Y:S01]  /*1250*/  SYNCS.CCTL.IV [UR6+0x8] ;  /* 0x00000800ff0079b1 */ /* 0x001fe20008000006 */
[----:B------:R-:W-:Y:S05]  /*1260*/  EXIT ;  /* 0x000000000000794d */ /* 0x000fea0003800000 */
        .weak           $__internal_2_$__cuda_sm20_rcp_rn_f32_slowpath
        .type           $__internal_2_$__cuda_sm20_rcp_rn_f32_slowpath,@function
        .size           $__internal_2_$__cuda_sm20_rcp_rn_f32_slowpath,(.L_x_92 - $__internal_2_$__cuda_sm20_rcp_rn_f32_slowpath)
$__internal_2_$__cuda_sm20_rcp_rn_f32_slowpath:
        /* <DEDUP_REMOVED lines=9> */
[----:B--2---:R-:W3:Y:S02]  /*1300*/  MUFU.RCP R0, R11 ;  /* 0x0000000b00007308 */ /* 0x004ee40000001000 */
[----:B---3--:R-:W-:-:S04]  /*1310*/  FFMA R9, R11, R0, -1 ;  /* 0xbf8000000b097423 */ /* 0x008fc80000000000 */
[----:B------:R-:W-:-:S04]  /*1320*/  FADD.FTZ R9, -R9, -RZ ;  /* 0x800000ff09097221 */ /* 0x000fc80000010100 */
[----:B------:R-:W-:-:S04]  /*1330*/  FFMA R0, R0, R9, R0 ;  /* 0x0000000900007223 */ /* 0x000fc80000000000 */
[----:B------:R-:W-:Y:S01]  /*1340*/  FFMA R9, R0, 1.84467440737095516160e+19, RZ ;  /* 0x5f80000000097823 */ /* 0x000fe200000000ff */
[----:B------:R-:W-:Y:S06]  /*1350*/  BRA `(.L_x_73) ;  /* 0x0000000000887947 */ /* 0x000fec0003800000 */
.L_x_72:
[----:B------:R-:W-:-:S05]  /*1360*/  VIADD R11, R9, 0xffffff03 ;  /* 0xffffff03090b7836 */ /* 0x000fca0000000000 */
[----:B------:R-:W-:-:S13]  /*1370*/  ISETP.GT.U32.AND P0, PT, R11, 0x1, PT ;  /* 0x000000010b00780c */ /* 0x000fda0003f04070 */
[----:B------:R-:W-:Y:S05]  /*1380*/  @P0 BRA `(.L_x_74) ;  /* 0x0000000000780947 */ /* 0x000fea0003800000 */
[----:B------:R-:W-:Y:S01]  /*1390*/  LOP3.LUT R12, R0, 0x7fffff, RZ, 0xc0, !PT ;  /* 0x007fffff000c7812 */ /* 0x000fe200078ec0ff */
[----:B------:R-:W-:Y:S02]  /*13a0*/  IMAD.MOV.U32 R16, RZ, RZ, 0x3 ;  /* 0x00000003ff107424 */ /* 0x000fe400078e00ff */
[----:B------:R-:W-:Y:S01]  /*13b0*/  VIADD R9, R9, 0xffffff04 ;  /* 0xffffff0409097836 */ /* 0x000fe20000000000 */
        /* <DEDUP_REMOVED lines=11> */
[----:B------:R-:W-:Y:S02]  /*1470*/  LOP3.LUT R12, R17, R14, RZ, 0xc0, !PT ;  /* 0x0000000e110c7212 */ /* 0x000fe400078ec0ff */
[----:B------:R-:W-:Y:S01]  /*1480*/  SHF.R.U32.HI R9, RZ, R9, R14 ;  /* 0x00000009ff097219 */ /* 0x000fe2000001160e */
        /* <DEDUP_REMOVED lines=9> */
[----:B------:R-:W-:-:S13]  /*1520*/  ISETP.GE.AND P0, PT, R11, RZ, PT ;  /* 0x000000ff0b00720c */ /* 0x000fda0003f06270 */
[----:B------:R-:W-:-:S04]  /*1530*/  @!P0 VIADD R9, R9, 0x1 ;  /* 0x0000000109098836 */ /* 0x000fc80000000000 */
[----:B------:R-:W-:-:S05]  /*1540*/  @!P1 IMAD.SHL.U32 R9, R9, 0x2, RZ ;  /* 0x0000000209099824 */ /* 0x000fca00078e00ff */
[----:B------:R-:W-:Y:S01]  /*1550*/  LOP3.LUT R9, R9, 0x80000000, R0, 0xf8, !PT ;  /* 0x8000000009097812 */ /* 0x000fe200078ef800 */
[----:B------:R-:W-:Y:S06]  /*1560*/  BRA `(.L_x_73) ;  /* 0x0000000000047947 */ /* 0x000fec0003800000 */
.L_x_74:
[----:B------:R0:W1:Y:S02]  /*1570*/  MUFU.RCP R9, R0 ;  /* 0x0000000000097308 */ /* 0x0000640000001000 */
.L_x_73:
[----:B------:R-:W-:-:S04]  /*1580*/  IMAD.MOV.U32 R11, RZ, RZ, 0x0 ;  /* 0x00000000ff0b7424 */ /* 0x000fc800078e00ff */
[----:B0123--:R-:W-:Y:S05]  /*1590*/  RET.REL.NODEC R10 `(trima_batch_f32_tiled) ;  /* 0xffffffe80a987950 */ /* 0x00ffea0003c3ffff */
.L_x_75:
        /* <DEDUP_REMOVED lines=14> */
.L_x_92:


//--------------------- .text.trima_batch_f32     --------------------------
	.section	.text.trima_batch_f32,"ax",@progbits
	.align	128
        .global         trima_batch_f32
        .type           trima_batch_f32,@function
        .size           trima_batch_f32,(.L_x_93 - trima_batch_f32)
        .other          trima_batch_f32,@"STO_CUDA_ENTRY STV_DEFAULT"
trima_batch_f32:
.text.trima_batch_f32:
        /* <DEDUP_REMOVED lines=8> */
[----:B0-----:R-:W-:-:S05]  /*0080*/  IMAD.WIDE.U32 R4, R2, 0x4, R4 ;  /* 0x0000000402047825 */ /* 0x001fca00078e0004 */
[----:B-1----:R-:W2:Y:S02]  /*0090*/  LDG.E.CONSTANT R3, desc[UR8][R4.64] ;  /* 0x0000000804037981 */ /* 0x002ea4000c1e9900 */
[----:B--2---:R-:W-:-:S04]  /*00a0*/  ISETP.GT.AND P0, PT, R3, R0, PT ;  /* 0x000000000300720c */ /* 0x004fc80003f04270 */
[----:B------:R-:W-:-:S13]  /*00b0*/  ISETP.LT.OR P0, PT, R3, 0x1, P0 ;  /* 0x000000010300780c */ /* 0x000fda0000701670 */
[----:B------:R-:W-:Y:S05]  /*00c0*/  @P0 EXIT ;  /* 0x000000000000094d */ /* 0x000fea0003800000 */
[----:B------:R-:W0:Y:S02]  /*00d0*/  LDC.64 R8, c[0x0][0x390] ;  /* 0x0000e400ff087b82 */ /* 0x000e240000000a00 */
[----:B0-----:R-:W-:-:S06]  /*00e0*/  IMAD.WIDE.U32 R8, R2, 0x4, R8 ;  /* 0x0000000402087825 */ /* 0x001fcc00078e0008 */
        /* <DEDUP_REMOVED lines=16> */
[----:B0----5:R-:W-:Y:S05]  /*01f0*/  CALL.REL.NOINC `($__internal_3_$__cuda_sm20_rcp_rn_f32_slowpath) ;  /* 0x0000000400907944 */ /* 0x021fea0003c00000 */
[----:B------:R-:W-:Y:S05]  /*0200*/  BRA `(.L_x_79) ;  /* 0x0000000000107947 */ /* 0x000fea0003800000 */
.L_x_78:
[----:B------:R-:W1:Y:S02]  /*0210*/  MUFU.RCP R9, R0 ;  /* 0x0000000000097308 */ /* 0x000e640000001000 */
[----:B-1----:R-:W-:-:S04]  /*0220*/  FFMA R10, R0, R9, -1 ;  /* 0xbf800000000a7423 */ /* 0x002fc80000000009 */
[----:B------:R-:W-:-:S04]  /*0230*/  FADD.FTZ R10, -R10, -RZ ;  /* 0x800000ff0a0a7221 */ /* 0x000fc80000010100 */
[----:B------:R-:W-:-:S07]  /*0240*/  FFMA R9, R9, R10, R9 ;  /* 0x0000000a09097223 */ /* 0x000fce0000000009 */
.L_x_79:
[----:B------:R-:W1:Y:S01]  /*0250*/  S2R R13, SR_CgaCtaId ;  /* 0x00000000000d7919 */ /* 0x000e620000008800 */
[----:B------:R-:W-:Y:S01]  /*0260*/  MOV R10, 0x400 ;  /* 0x00000400000a7802 */ /* 0x000fe20000000f00 */
[----:B------:R-:W-:-:S03]  /*0270*/  IMAD.MOV.U32 R0, RZ, RZ, R4 ;  /* 0x000000ffff007224 */ /* 0x000fc600078e0004 */
[----:B-1----:R-:W-:-:S07]  /*0280*/  LEA R13, R13, R10, 0x18 ;  /* 0x0000000a0d0d7211 */ /* 0x002fce00078ec0ff */
.L_x_80:
[C---:B------:R-:W-:Y:S01]  /*0290*/  ISETP.GE.AND P1, PT, R0.reuse, R6, PT ;  /* 0x000000060000720c */ /* 0x040fe20003f26270 */
[C---:B-1----:R-:W-:Y:S01]  /*02a0*/  VIADD R10, R0.reuse, 0x1 ;  /* 0x00000001000a7836 */ /* 0x042fe20000000000 */
[----:B------:R-:W-:Y:S02]  /*02b0*/  ISETP.GT.AND P0, PT, R0, R5, PT ;  /* 0x000000050000720c */ /* 0x000fe40003f04270 */
[----:B------:R-:W-:-:S09]  /*02c0*/  IADD3 R11, PT, PT, R3, -R0, RZ ;  /* 0x80000000030b7210 */ /* 0x000fd20007ffe0ff */
[----:B------:R-:W-:Y:S01]  /*02d0*/  @P1 SEL R10, R11, R6, P0 ;  /* 0x000000060b0a1207 */ /* 0x000fe20000000000 */
[----:B------:R-:W-:Y:S02]  /*02e0*/  IMAD R11, R0, 0x4, R13 ;  /* 0x00000004000b7824 */ /* 0x000fe400078e020d */
[----:B0-----:R-:W-:Y:S01]  /*02f0*/  IMAD.IADD R0, R7, 0x1, R0 ;  /* 0x0000000107007824 */ /* 0x001fe200078e0200 */
[----:B------:R-:W-:-:S04]  /*0300*/  VIMNMX R10, PT, PT, RZ, R10, !PT ;  /* 0x0000000aff0a7248 */ /* 0x000fc80007fe0100 */
[----:B------:R-:W-:Y:S02]  /*0310*/  I2FP.F32.U32 R10, R10 ;  /* 0x0000000a000a7245 */ /* 0x000fe40000201000 */
[----:B------:R-:W-:-:S03]  /*0320*/  ISETP.GE.AND P0, PT, R0, R3, PT ;  /* 0x000000030000720c */ /* 0x000fc60003f06270 */
[----:B------:R-:W-:-:S05]  /*0330*/  FMUL R10, R10, R9 ;  /* 0x000000090a0a7220 */ /* 0x000fca0000400000 */
[----:B------:R1:W-:Y:S05]  /*0340*/  STS [R11], R10 ;  /* 0x0000000a0b007388 */ /* 0x0003ea0000000800 */
[----:B------:R-:W-:Y:S05]  /*0350*/  @!P0 BRA `(.L_x_80) ;  /* 0xfffffffc00cc8947 */ /* 0x000fea000383ffff */
.L_x_77:
[----:B------:R-:W-:Y:S05]  /*0360*/  BSYNC.RECONVERGENT B0 ;  /* 0x0000000000007941 */ /* 0x000fea0003800200 */
.L_x_76:
[----:B------:R-:W1:Y:S01]  /*0370*/  S2UR UR4, SR_CTAID.X ;  /* 0x00000000000479c3 */ /* 0x000e620000002500 */
[----:B------:R-:W0:Y:S07]  /*0380*/  LDCU UR5, c[0x0][0x398] ;  /* 0x00007300ff0577ac */ /* 0x000e2e0008000800 */
[----:B------:R-:W1:Y:S02]  /*0390*/  LDC R5, c[0x0][0x360] ;  /* 0x0000d800ff057b82 */ /* 0x000e640000000800 */
[----:B-1----:R-:W-:-:S06]  /*03a0*/  IMAD R11, R5, UR4, R4 ;  /* 0x00000004050b7c24 */ /* 0x002fcc000f8e0204 */
[----:B------:R-:W-:Y:S01]  /*03b0*/  BAR.SYNC.DEFER_BLOCKING 0x0 ;  /* 0x0000000000007b1d */ /* 0x000fe20000010000 */
[----:B0-----:R-:W-:-:S13]  /*03c0*/  ISETP.GE.AND P0, PT, R11, UR5, PT ;  /* 0x000000050b007c0c */ /* 0x001fda000bf06270 */
[----:B------:R-:W-:Y:S05]  /*03d0*/  @P0 EXIT ;  /* 0x000000000000094d */ /* 0x000fea0003800000 */
[----:B------:R-:W0:Y:S01]  /*03e0*/  LDCU.64 UR6, c[0x0][0x380] ;  /* 0x00007000ff0677ac */ /* 0x000e220008000a00 */
[C---:B------:R-:W-:Y:S02]  /*03f0*/  LOP3.LUT R0, R3.reuse, 0x7ffffffc, RZ, 0xc0, !PT ;  /* 0x7ffffffc03007812 */ /* 0x040fe400078ec0ff */
[----:B------:R-:W-:Y:S01]  /*0400*/  LOP3.LUT R16, R3, 0x3, RZ, 0xc0, !PT ;  /* 0x0000000303107812 */ /* 0x000fe200078ec0ff */
[----:B------:R-:W1:Y:S02]  /*0410*/  LDCU UR4, c[0x0][0x370] ;  /* 0x00006e00ff0477ac */ /* 0x000e640008000800 */
[----:B------:R-:W-:Y:S01]  /*0420*/  IMAD.MOV R9, RZ, RZ, -R0 ;  /* 0x000000ffff097224 */ /* 0x000fe200078e0a00 */
[----:B0-----:R-:W-:Y:S01]  /*0430*/  UIADD3 UR5, UP0, UPT, UR6, 0x8, URZ ;  /* 0x0000000806057890 */ /* 0x001fe2000ff1e0ff */
[----:B-1----:R-:W-:-:S03]  /*0440*/  IMAD R10, R5, UR4, RZ ;  /* 0x00000004050a7c24 */ /* 0x002fc6000f8e02ff */
[----:B------:R-:W-:-:S12]  /*0450*/  UIADD3.X UR6, UPT, UPT, URZ, UR7, URZ, UP0, !UPT ;  /* 0x00000007ff067290 */ /* 0x000fd800087fe4ff */
.L_x_85:
[----:B-----5:R-:W-:Y:S01]  /*0460*/  ISETP.GE.AND P0, PT, R11, R8, PT ;  /* 0x000000080b00720c */ /* 0x020fe20003f06270 */
[----:B------:R-:W-:Y:S01]  /*0470*/  BSSY.RECONVERGENT B0, `(.L_x_81) ;  /* 0x0000033000007945 */ /* 0x000fe20003800200 */
[----:B0-----:R-:W-:-:S11]  /*0480*/  IMAD.MOV.U32 R13, RZ, RZ, 0x7fc00000 ;  /* 0x7fc00000ff0d7424 */ /* 0x001fd600078e00ff */
[----:B------:R-:W-:Y:S05]  /*0490*/  @!P0 BRA `(.L_x_82) ;  /* 0x0000000000c08947 */ /* 0x000fea0003800000 */
[----:B------:R-:W-:Y:S01]  /*04a0*/  ISETP.GE.U32.AND P0, PT, R3, 0x4, PT ;  /* 0x000000040300780c */ /* 0x000fe20003f06070 */
[----:B------:R-:W-:Y:S01]  /*04b0*/  HFMA2 R13, -RZ, RZ, 0, 0 ;  /* 0x00000000ff0d7431 */ /* 0x000fe200000001ff */
[----:B------:R-:W-:Y:S01]  /*04c0*/  IADD3 R12, PT, PT, R11, 0x1, -R3 ;  /* 0x000000010b0c7810 */ /* 0x000fe20007ffe803 */
[----:B------:R-:W-:-:S10]  /*04d0*/  IMAD.MOV.U32 R5, RZ, RZ, RZ ;  /* 0x000000ffff057224 */ /* 0x000fd400078e00ff */
[----:B------:R-:W-:Y:S05]  /*04e0*/  @!P0 BRA `(.L_x_83) ;  /* 0x0000000000608947 */ /* 0x000fea0003800000 */
[----:B------:R-:W0:Y:S01]  /*04f0*/  S2UR UR7, SR_CgaCtaId ;  /* 0x00000000000779c3 */ /* 0x000e220000008800 */
[----:B------:R-:W-:Y:S01]  /*0500*/  IMAD.MOV.U32 R13, RZ, RZ, RZ ;  /* 0x000000ffff0d7224 */ /* 0x000fe200078e00ff */
[----:B------:R-:W-:Y:S01]  /*0510*/  UMOV UR4, 0x400 ;  /* 0x0000040000047882 */ /* 0x000fe20000000000 */
[----:B------:R-:W-:Y:S02]  /*0520*/  IMAD.MOV.U32 R17, RZ, RZ, R12 ;  /* 0x000000ffff117224 */ /* 0x000fe400078e000c */
[----:B------:R-:W-:Y:S01]  /*0530*/  IMAD.MOV.U32 R18, RZ, RZ, R9 ;  /* 0x000000ffff127224 */ /* 0x000fe200078e0009 */
[----:B0-----:R-:W-:-:S12]  /*0540*/  ULEA UR4, UR7, UR4, 0x18 ;  /* 0x0000000407047291 */ /* 0x001fd8000f8ec0ff */
.L_x_84:
[----:B------:R-:W-:Y:S01]  /*0550*/  MOV R14, UR5 ;  /* 0x00000005000e7c02 */ /* 0x000fe20008000f00 */
[----:B------:R-:W-:Y:S01]  /*0560*/  IMAD.U32 R15, RZ, RZ, UR6 ;  /* 0x00000006ff0f7e24 */ /* 0x000fe2000f8e00ff */
[----:B------:R-:W0:Y:S03]  /*0570*/  LDS.128 R4, [UR4] ;  /* 0x00000004ff047984 */ /* 0x000e260008000c00 */
[----:B------:R-:W-:-:S05]  /*0580*/  IMAD.WIDE R14, R17, 0x4, R14 ;  /* 0x00000004110e7825 */ /* 0x000fca00078e020e */
[----:B------:R-:W0:Y:S04]  /*0590*/  LDG.E.CONSTANT R20, desc[UR8][R14.64+-0x8] ;  /* 0xfffff8080e147981 */ /* 0x000e28000c1e9900 */
[----:B------:R-:W2:Y:S04]  /*05a0*/  LDG.E.CONSTANT R19, desc[UR8][R14.64+-0x4] ;  /* 0xfffffc080e137981 */ /* 0x000ea8000c1e9900 */
[----:B------:R-:W3:Y:S04]  /*05b0*/  LDG.E.CONSTANT R21, desc[UR8][R14.64] ;  /* 0x000000080e157981 */ /* 0x000ee8000c1e9900 */
[----:B------:R-:W4:Y:S01]  /*05c0*/  LDG.E.CONSTANT R22, desc[UR8][R14.64+0x4] ;  /* 0x000004080e167981 */ /* 0x000f22000c1e9900 */
[----:B------:R-:W-:Y:S01]  /*05d0*/  VIADD R18, R18, 0x4 ;  /* 0x0000000412127836 */ /* 0x000fe20000000000 */
[----:B------:R-:W-:Y:S01]  /*05e0*/  UIADD3 UR4, UPT, UPT, UR4, 0x10, URZ ;  /* 0x0000001004047890 */ /* 0x000fe2000fffe0ff */
[----:B------:R-:W-:-:S03]  /*05f0*/  VIADD R17, R17, 0x4 ;  /* 0x0000000411117836 */ /* 0x000fc60000000000 */
[----:B------:R-:W-:Y:S01]  /*0600*/  ISETP.NE.AND P0, PT, R18, RZ, PT ;  /* 0x000000ff1200720c */ /* 0x000fe20003f05270 */
[----:B0-----:R-:W-:-:S04]  /*0610*/  FFMA R4, R20, R4, R13 ;  /* 0x0000000414047223 */ /* 0x001fc8000000000d */
[----:B--2---:R-:W-:-:S04]  /*0620*/  FFMA R5, R5, R19, R4 ;  /* 0x0000001305057223 */ /* 0x004fc80000000004 */
[----:B---3--:R-:W-:-:S04]  /*0630*/  FFMA R6, R6, R21, R5 ;  /* 0x0000001506067223 */ /* 0x008fc80000000005 */
[----:B----4-:R-:W-:Y:S01]  /*0640*/  FFMA R13, R7, R22, R6 ;  /* 0x00000016070d7223 */ /* 0x010fe20000000006 */
[----:B------:R-:W-:Y:S06]  /*0650*/  @P0 BRA `(.L_x_84) ;  /* 0xfffffffc00bc0947 */ /* 0x000fec000383ffff */
[----:B------:R-:W-:-:S07]  /*0660*/  IMAD.MOV.U32 R5, RZ, RZ, R0 ;  /* 0x000000ffff057224 */ /* 0x000fce00078e0000 */
.L_x_83:
[----:B------:R-:W-:-:S13]  /*0670*/  ISETP.NE.AND P0, PT, R16, RZ, PT ;  /* 0x000000ff1000720c */ /* 0x000fda0003f05270 */
[----:B------:R-:W-:Y:S05]  /*0680*/  @!P0 BRA `(.L_x_82) ;  /* 0x0000000000448947 */ /* 0x000fea0003800000 */
[----:B------:R-:W0:Y:S01]  /*0690*/  LDC.64 R14, c[0x0][0x380] ;  /* 0x0000e000ff0e7b82 */ /* 0x000e220000000a00 */
[----:B------:R-:W-:-:S05]  /*06a0*/  IADD3 R7, PT, PT, R12, R5, RZ ;  /* 0x000000050c077210 */ /* 0x000fca0007ffe0ff */
        /* <DEDUP_REMOVED lines=11> */
[----:B------:R-:W2:-:S12]  /*0760*/  LDG.E.CONSTANT R4, desc[UR8][R14.64+0x4] ;  /* 0x000004080e047981 */ /* 0x000e98000c1e9900 */
[----:B------:R-:W3:Y:S01]  /*0770*/  @P0 LDG.E.CONSTANT R12, desc[UR8][R14.64+0x8] ;  /* 0x000008080e0c0981 */ /* 0x000ee2000c1e9900 */
[----:B--2---:R-:W-:-:S04]  /*0780*/  FFMA R13, R4, R5, R13 ;  /* 0x00000005040d7223 */ /* 0x004fc8000000000d */
[----:B---3--:R-:W-:-:S07]  /*0790*/  @P0 FFMA R13, R12, R6, R13 ;  /* 0x000000060c0d0223 */ /* 0x008fce000000000d */
.L_x_82:
[----:B------:R-:W-:Y:S05]  /*07a0*/  BSYNC.RECONVERGENT B0 ;  /* 0x0000000000007941 */ /* 0x000fea0003800200 */
.L_x_81:
[----:B------:R-:W0:Y:S01]  /*07b0*/  LDC.64 R4, c[0x0][0x3a8] ;  /* 0x0000ea00ff047b82 */ /* 0x000e220000000a00 */
[----:B------:R-:W1:Y:S02]  /*07c0*/  LDCU UR4, c[0x0][0x398] ;  /* 0x00007300ff0477ac */ /* 0x000e640008000800 */
[--C-:B-1----:R-:W-:Y:S02]  /*07d0*/  IMAD R7, R2, UR4, R11.reuse ;  /* 0x0000000402077c24 */ /* 0x102fe4000f8e020b */
[----:B------:R-:W-:Y:S02]  /*07e0*/  IMAD.IADD R11, R10, 0x1, R11 ;  /* 0x000000010a0b7824 */ /* 0x000fe400078e020b */
[----:B0-----:R-:W-:-:S03]  /*07f0*/  IMAD.WIDE R4, R7, 0x4, R4 ;  /* 0x0000000407047825 */ /* 0x001fc600078e0204 */
[----:B------:R-:W-:Y:S02]  /*0800*/  ISETP.GE.AND P0, PT, R11, UR4, PT ;  /* 0x000000040b007c0c */ /* 0x000fe4000bf06270 */
[----:B------:R0:W-:Y:S11]  /*0810*/  STG.E desc[UR8][R4.64], R13 ;  /* 0x0000000d04007986 */ /* 0x0001f6000c101908 */
[----:B------:R-:W-:Y:S05]  /*0820*/  @!P0 BRA `(.L_x_85) ;  /* 0xfffffffc000c8947 */ /* 0x000fea000383ffff */
[----:B------:R-:W-:Y:S05]  /*0830*/  EXIT ;  /* 0x000000000000794d */ /* 0x000fea0003800000 */
        .weak           $__internal_3_$__cuda_sm20_rcp_rn_f32_slowpath
        .type           $__internal_3_$__cuda_sm20_rcp_rn_f32_slowpath,@function
        .size           $__internal_3_$__cuda_sm20_rcp_rn_f32_slowpath,(.L_x_93 - $__internal_3_$__cuda_sm20_rcp_rn_f32_slowpath)
$__internal_3_$__cuda_sm20_rcp_rn_f32_slowpath:
        /* <DEDUP_REMOVED lines=15> */
.L_x_86:
[----:B------:R-:W-:-:S04]  /*0930*/  IADD3 R11, PT, PT, R9, -0xfd, RZ ;  /* 0xffffff03090b7810 */ /* 0x000fc80007ffe0ff */
        /* <DEDUP_REMOVED lines=28> */
[----:B------:R-:W-:-:S05]  /*0b00*/  @!P0 IADD3 R9, PT, PT, R9, 0x1, RZ ;  /* 0x0000000109098810 */ /* 0x000fca0007ffe0ff */
[----:B------:R-:W-:-:S05]  /*0b10*/  @!P1 IMAD.SHL.U32 R9, R9, 0x2, RZ ;  /* 0x0000000209099824 */ /* 0x000fca00078e00ff */
[----:B------:R-:W-:Y:S01]  /*0b20*/  LOP3.LUT R9, R9, 0x80000000, R0, 0xf8, !PT ;  /* 0x8000000009097812 */ /* 0x000fe200078ef800 */
[----:B------:R-:W-:Y:S06]  /*0b30*/  BRA `(.L_x_87) ;  /* 0x0000000000047947 */ /* 0x000fec0003800000 */
.L_x_88:
[----:B------:R0:W1:Y:S02]  /*0b40*/  MUFU.RCP R9, R0 ;  /* 0x0000000000097308 */ /* 0x0000640000001000 */
.L_x_87:
[----:B------:R-:W-:-:S04]  /*0b50*/  IMAD.MOV.U32 R11, RZ, RZ, 0x0 ;  /* 0x00000000ff0b7424 */ /* 0x000fc800078e00ff */
[----:B0123--:R-:W-:Y:S05]  /*0b60*/  RET.REL.NODEC R10 `(trima_batch_f32) ;  /* 0xfffffff40a247950 */ /* 0x00ffea0003c3ffff */
.L_x_89:
        /* <DEDUP_REMOVED lines=9> */
.L_x_93:


//--------------------- .nv.shared.trima_from_prefix_exclusive_f32 --------------------------
	.section	.nv.shared.trima_from_prefix_exclusive_f32,"aw",@nobits
	.sectionflags	@""
	.align	16
	.zero		1024


//--------------------- .nv.shared.reserved.0     --------------------------
	.section	.nv.shared.reserved.0,"aw",@nobits
	.weak		__nv_reservedSMEM_offset_0_alias
	.size		__nv_reservedSMEM_offset_0_alias, 0, 64
	.other		__nv_reservedSMEM_offset_0_alias,@"STO_CUDA_RESERVED_SHARED STV_DEFAULT"
__nv_reservedSMEM_offset_0_alias:
	.zero		0
	.zero		64


//--------------------- .nv.shared.sma_from_prefix_exclusive_f32 --------------------------
	.section	.nv.shared.sma_from_prefix_exclusive_f32,"aw",@nobits
	.sectionflags	@""
	.align	16
	.zero		1024


//--------------------- .nv.shared.trima_multi_series_one_param_f32_tm_tiled --------------------------
	.section	.nv.shared.trima_multi_series_one_param_f32_tm_tiled,"aw",@nobits
	.sectionflags	@""
	.align	16
	.zero		1024


//--------------------- .nv.shared.trima_multi_series_one_param_f32 --------------------------
	.section	.nv.shared.trima_multi_series_one_param_f32,"aw",@nobits
	.sectionflags	@""
	.align	16
	.zero		1024


//--------------------- .nv.shared.trima_batch_f32_tiled --------------------------
	.section	.nv.shared.trima_batch_f32_tiled,"aw",@nobits
	.sectionflags	@""
	.align	16
.nv.shared.trima_batch_f32_tiled:
	.zero		1056


//--------------------- .nv.shared.trima_batch_f32 --------------------------
	.section	.nv.shared.trima_batch_f32,"aw",@nobits
	.sectionflags	@""
	.align	16
	.zero		1024


//--------------------- .nv.constant0.trima_from_prefix_exclusive_f32 --------------------------
	.section	.nv.constant0.trima_from_prefix_exclusive_f32,"a",@progbits
	.sectionflags	@""
	.align	4
.nv.constant0.trima_from_prefix_exclusive_f32:
	.zero		928


//--------------------- .nv.constant0.sma_from_prefix_exclusive_f32 --------------------------
	.section	.nv.constant0.sma_from_prefix_exclusive_f32,"a",@progbits
	.sectionflags	@""
	.align	4
.nv.constant0.sma_from_prefix_exclusive_f32:
	.zero		928


//--------------------- .nv.constant0.trima_multi_series_one_param_f32_tm_tiled --------------------------
	.section	.nv.constant0.trima_multi_series_one_param_f32_tm_tiled,"a",@progbits
	.sectionflags	@""
	.align	4
.nv.constant0.trima_multi_series_one_param_f32_tm_tiled:
	.zero		944


//--------------------- .nv.constant0.trima_multi_series_one_param_f32 --------------------------
	.section	.nv.constant0.trima_multi_series_one_param_f32,"a",@progbits
	.sectionflags	@""
	.align	4
.nv.constant0.trima_multi_series_one_param_f32:
	.zero		944


//--------------------- .nv.constant0.trima_batch_f32_tiled --------------------------
	.section	.nv.constant0.trima_batch_f32_tiled,"a",@progbits
	.sectionflags	@""
	.align	4
.nv.constant0.trima_batch_f32_tiled:
	.zero		944


//--------------------- .nv.constant0.trima_batch_f32 --------------------------
	.section	.nv.constant0.trima_batch_f32,"a",@progbits
	.sectionflags	@""
	.align	4
.nv.constant0.trima_batch_f32:
	.zero		944


//--------------------- SYMBOLS --------------------------

	.type		.nv.reservedSmem.offset0,@object
	.size		.nv.reservedSmem.offset0,0x4
	.type		.nv.reservedSmem.cap,@object
	.size		.nv.reservedSmem.cap,0x4
